	.target	sm_100a

	.elftype	@"ET_EXEC"


//--------------------- .note.nv.tkinfo           --------------------------
	.section	.note.nv.tkinfo,"",@"SHT_NOTE"
	.sectionflags	@"SHF_NOTE_NV_TKINFO"
	.tkinfo
        /*0018*/ 	.word	0x00000002
        /*0030*/ 	.string	""
        /*0030*/ 	.string	"ptxas"
        /*0030*/ 	.string	"Cuda compilation tools, release 13.0, V13.0.88"
        /*0030*/ 	.string	"Build cuda_13.0.r13.0/compiler.36424714_0"
        /*0030*/ 	.string	"-arch sm_100a -m 64 "



//--------------------- .note.nv.cuinfo           --------------------------
	.section	.note.nv.cuinfo,"",@"SHT_NOTE"
	.sectionflags	@"SHF_NOTE_NV_CUINFO"
        /*0018*/ 	.short	0x0002
        /*001a*/ 	.short	0x0064
        /*001c*/ 	.short	0x0082
	.zero		2


//--------------------- .nv.info                  --------------------------
	.section	.nv.info,"",@"SHT_CUDA_INFO"
	.align	4


	//----- nvinfo : EIATTR_REGCOUNT
	.align		4
        /*0000*/ 	.byte	0x04, 0x2f
        /*0002*/ 	.short	(.L_16 - .L_15)
	.align		4
.L_15:
        /*0004*/ 	.word	index@(_ZN7cutlass13device_kernelINS_4gemm6kernel13GemmUniversalIN4cute5tupleIJiiiiEEENS1_10collective13CollectiveMmaINS1_35MainloopSm100TmaUmmaWarpSpecializedILi52ELi2ELi4ENS5_IJNS4_1CILi1EEESB_SB_EEEEENS5_IJNSA_ILi128EEENSA_ILi8EEENSA_ILi16EEEEEENS_10bfloat16_tENS5_IJlSB_lEEESI_SJ_NS4_8TiledMMAINS4_8MMA_AtomIJNS4_20SM100_MMA_F16BF16_SSISI_SI_fLi128ELi8ELNS4_4UMMA5MajorE0ELSO_0ELNSN_7ScaleInE0ELSP_0EEEEEENS4_6LayoutISC_NS5_IJNSA_ILi0EEEST_ST_EEEEENS5_IJNS4_10UnderscoreESW_SW_EEEEENS4_13SM90_TMA_LOADENS4_14ComposedLayoutINS4_7SwizzleILi1ELi4ELi3EEENS4_18smem_ptr_flag_bitsILi16EEENSS_INS5_IJSF_SG_EEENS5_IJSG_SB_EEEEEEEvNS4_8identityESZ_S18_vS19_EENS_8epilogue10collective18CollectiveEpilogueINS1B_23Sm100TmaWarpSpecializedILi2ELi1ELi8ELb1ELb0EEEJSH_NS5_IJNSS_ISE_SB_EENSS_ISF_SB_EEEEESI_SJ_SI_SJ_NS1B_6fusion15FusionCallbacksIS1F_NS1J_17LinearCombinationISI_fSI_fLNS_15FloatRoundStyleE2EEESH_S1I_JEEENS4_5SM1004TMEM4LOAD25SM100_TMEM_LOAD_32dp32b8xESZ_NS10_INS11_ILi0ELi4ELi3EEES14_NSS_INS5_IJSF_SF_EEENS5_IJSF_SB_EEEEEEENS4_39AutoVectorizingCopyWithAssumedAlignmentILi128EEENS4_14SM90_TMA_STOREES1X_S1Z_S1Z_EEEvvEEEEvNT_6ParamsE)
        /*0008*/ 	.word	0x00000040


	//----- nvinfo : EIATTR_FRAME_SIZE
	.align		4
.L_16:
        /*000c*/ 	.byte	0x04, 0x11
        /*000e*/ 	.short	(.L_18 - .L_17)
	.align		4
.L_17:
        /*0010*/ 	.word	index@($__internal_2_$__cuda_sm10x_tcgen05_guardrail_trap_unallocated_columns_being_dealloced)
        /*0014*/ 	.word	0x00000000


	//----- nvinfo : EIATTR_FRAME_SIZE
	.align		4
.L_18:
        /*0018*/ 	.byte	0x04, 0x11
        /*001a*/ 	.short	(.L_20 - .L_19)
	.align		4
.L_19:
        /*001c*/ 	.word	index@($__internal_1_$__cuda_sm10x_tcgen05_guardrail_trap_phase_invalid_during_alloc)
        /*0020*/ 	.word	0x00000000


	//----- nvinfo : EIATTR_FRAME_SIZE
	.align		4
.L_20:
        /*0024*/ 	.byte	0x04, 0x11
        /*0026*/ 	.short	(.L_22 - .L_21)
	.align		4
.L_21:
        /*0028*/ 	.word	index@($__internal_0_$__cuda_sm10x_tcgen05_guardrail_trap_col_being_dealloced_not_returned_by_alloc)
        /*002c*/ 	.word	0x00000000


	//----- nvinfo : EIATTR_FRAME_SIZE
	.align		4
.L_22:
        /*0030*/ 	.byte	0x04, 0x11
        /*0032*/ 	.short	(.L_24 - .L_23)
	.align		4
.L_23:
        /*0034*/ 	.word	index@(_ZN7cutlass13device_kernelINS_4gemm6kernel13GemmUniversalIN4cute5tupleIJiiiiEEENS1_10collective13CollectiveMmaINS1_35MainloopSm100TmaUmmaWarpSpecializedILi52ELi2ELi4ENS5_IJNS4_1CILi1EEESB_SB_EEEEENS5_IJNSA_ILi128EEENSA_ILi8EEENSA_ILi16EEEEEENS_10bfloat16_tENS5_IJlSB_lEEESI_SJ_NS4_8TiledMMAINS4_8MMA_AtomIJNS4_20SM100_MMA_F16BF16_SSISI_SI_fLi128ELi8ELNS4_4UMMA5MajorE0ELSO_0ELNSN_7ScaleInE0ELSP_0EEEEEENS4_6LayoutISC_NS5_IJNSA_ILi0EEEST_ST_EEEEENS5_IJNS4_10UnderscoreESW_SW_EEEEENS4_13SM90_TMA_LOADENS4_14ComposedLayoutINS4_7SwizzleILi1ELi4ELi3EEENS4_18smem_ptr_flag_bitsILi16EEENSS_INS5_IJSF_SG_EEENS5_IJSG_SB_EEEEEEEvNS4_8identityESZ_S18_vS19_EENS_8epilogue10collective18CollectiveEpilogueINS1B_23Sm100TmaWarpSpecializedILi2ELi1ELi8ELb1ELb0EEEJSH_NS5_IJNSS_ISE_SB_EENSS_ISF_SB_EEEEESI_SJ_SI_SJ_NS1B_6fusion15FusionCallbacksIS1F_NS1J_17LinearCombinationISI_fSI_fLNS_15FloatRoundStyleE2EEESH_S1I_JEEENS4_5SM1004TMEM4LOAD25SM100_TMEM_LOAD_32dp32b8xESZ_NS10_INS11_ILi0ELi4ELi3EEES14_NSS_INS5_IJSF_SF_EEENS5_IJSF_SB_EEEEEEENS4_39AutoVectorizingCopyWithAssumedAlignmentILi128EEENS4_14SM90_TMA_STOREES1X_S1Z_S1Z_EEEvvEEEEvNT_6ParamsE)
        /*0038*/ 	.word	0x00000000


	//----- nvinfo : EIATTR_MIN_STACK_SIZE
	.align		4
.L_24:
        /*003c*/ 	.byte	0x04, 0x12
        /*003e*/ 	.short	(.L_26 - .L_25)
	.align		4
.L_25:
        /*0040*/ 	.word	index@(_ZN7cutlass13device_kernelINS_4gemm6kernel13GemmUniversalIN4cute5tupleIJiiiiEEENS1_10collective13CollectiveMmaINS1_35MainloopSm100TmaUmmaWarpSpecializedILi52ELi2ELi4ENS5_IJNS4_1CILi1EEESB_SB_EEEEENS5_IJNSA_ILi128EEENSA_ILi8EEENSA_ILi16EEEEEENS_10bfloat16_tENS5_IJlSB_lEEESI_SJ_NS4_8TiledMMAINS4_8MMA_AtomIJNS4_20SM100_MMA_F16BF16_SSISI_SI_fLi128ELi8ELNS4_4UMMA5MajorE0ELSO_0ELNSN_7ScaleInE0ELSP_0EEEEEENS4_6LayoutISC_NS5_IJNSA_ILi0EEEST_ST_EEEEENS5_IJNS4_10UnderscoreESW_SW_EEEEENS4_13SM90_TMA_LOADENS4_14ComposedLayoutINS4_7SwizzleILi1ELi4ELi3EEENS4_18smem_ptr_flag_bitsILi16EEENSS_INS5_IJSF_SG_EEENS5_IJSG_SB_EEEEEEEvNS4_8identityESZ_S18_vS19_EENS_8epilogue10collective18CollectiveEpilogueINS1B_23Sm100TmaWarpSpecializedILi2ELi1ELi8ELb1ELb0EEEJSH_NS5_IJNSS_ISE_SB_EENSS_ISF_SB_EEEEESI_SJ_SI_SJ_NS1B_6fusion15FusionCallbacksIS1F_NS1J_17LinearCombinationISI_fSI_fLNS_15FloatRoundStyleE2EEESH_S1I_JEEENS4_5SM1004TMEM4LOAD25SM100_TMEM_LOAD_32dp32b8xESZ_NS10_INS11_ILi0ELi4ELi3EEES14_NSS_INS5_IJSF_SF_EEENS5_IJSF_SB_EEEEEEENS4_39AutoVectorizingCopyWithAssumedAlignmentILi128EEENS4_14SM90_TMA_STOREES1X_S1Z_S1Z_EEEvvEEEEvNT_6ParamsE)
        /*0044*/ 	.word	0x00000000
.L_26:


//--------------------- .nv.compat                --------------------------
	.section	.nv.compat,"",@"SHT_CUDA_COMPAT_INFO"
	.align	4
        /*0000*/ 	.byte	0x02, 0x09, 0x01, 0x00, 0x02, 0x02, 0x02, 0x00, 0x02, 0x05, 0x05, 0x00, 0x03, 0x07, 0x01, 0x01
        /*0010*/ 	.byte	0x02, 0x03, 0x01, 0x00, 0x02, 0x06, 0x01, 0x00, 0x04, 0x0b, 0x08, 0x00, 0x09, 0x00, 0x00, 0x00
        /*0020*/ 	.byte	0x00, 0x00, 0x00, 0x00


//--------------------- .nv.info._ZN7cutlass13device_kernelINS_4gemm6kernel13GemmUniversalIN4cute5tupleIJiiiiEEENS1_10collective13CollectiveMmaINS1_35MainloopSm100TmaUmmaWarpSpecializedILi52ELi2ELi4ENS5_IJNS4_1CILi1EEESB_SB_EEEEENS5_IJNSA_ILi128EEENSA_ILi8EEENSA_ILi16EEEEEENS_10bfloat16_tENS5_IJlSB_lEEESI_SJ_NS4_8TiledMMAINS4_8MMA_AtomIJNS4_20SM100_MMA_F16BF16_SSISI_SI_fLi128ELi8ELNS4_4UMMA5MajorE0ELSO_0ELNSN_7ScaleInE0ELSP_0EEEEEENS4_6LayoutISC_NS5_IJNSA_ILi0EEEST_ST_EEEEENS5_IJNS4_10UnderscoreESW_SW_EEEEENS4_13SM90_TMA_LOADENS4_14ComposedLayoutINS4_7SwizzleILi1ELi4ELi3EEENS4_18smem_ptr_flag_bitsILi16EEENSS_INS5_IJSF_SG_EEENS5_IJSG_SB_EEEEEEEvNS4_8identityESZ_S18_vS19_EENS_8epilogue10collective18CollectiveEpilogueINS1B_23Sm100TmaWarpSpecializedILi2ELi1ELi8ELb1ELb0EEEJSH_NS5_IJNSS_ISE_SB_EENSS_ISF_SB_EEEEESI_SJ_SI_SJ_NS1B_6fusion15FusionCallbacksIS1F_NS1J_17LinearCombinationISI_fSI_fLNS_15FloatRoundStyleE2EEESH_S1I_JEEENS4_5SM1004TMEM4LOAD25SM100_TMEM_LOAD_32dp32b8xESZ_NS10_INS11_ILi0ELi4ELi3EEES14_NSS_INS5_IJSF_SF_EEENS5_IJSF_SB_EEEEEEENS4_39AutoVectorizingCopyWithAssumedAlignmentILi128EEENS4_14SM90_TMA_STOREES1X_S1Z_S1Z_EEEvvEEEEvNT_6ParamsE --------------------------
	.section	.nv.info._ZN7cutlass13device_kernelINS_4gemm6kernel13GemmUniversalIN4cute5tupleIJiiiiEEENS1_10collective13CollectiveMmaINS1_35MainloopSm100TmaUmmaWarpSpecializedILi52ELi2ELi4ENS5_IJNS4_1CILi1EEESB_SB_EEEEENS5_IJNSA_ILi128EEENSA_ILi8EEENSA_ILi16EEEEEENS_10bfloat16_tENS5_IJlSB_lEEESI_SJ_NS4_8TiledMMAINS4_8MMA_AtomIJNS4_20SM100_MMA_F16BF16_SSISI_SI_fLi128ELi8ELNS4_4UMMA5MajorE0ELSO_0ELNSN_7ScaleInE0ELSP_0EEEEEENS4_6LayoutISC_NS5_IJNSA_ILi0EEEST_ST_EEEEENS5_IJNS4_10UnderscoreESW_SW_EEEEENS4_13SM90_TMA_LOADENS4_14ComposedLayoutINS4_7SwizzleILi1ELi4ELi3EEENS4_18smem_ptr_flag_bitsILi16EEENSS_INS5_IJSF_SG_EEENS5_IJSG_SB_EEEEEEEvNS4_8identityESZ_S18_vS19_EENS_8epilogue10collective18CollectiveEpilogueINS1B_23Sm100TmaWarpSpecializedILi2ELi1ELi8ELb1ELb0EEEJSH_NS5_IJNSS_ISE_SB_EENSS_ISF_SB_EEEEESI_SJ_SI_SJ_NS1B_6fusion15FusionCallbacksIS1F_NS1J_17LinearCombinationISI_fSI_fLNS_15FloatRoundStyleE2EEESH_S1I_JEEENS4_5SM1004TMEM4LOAD25SM100_TMEM_LOAD_32dp32b8xESZ_NS10_INS11_ILi0ELi4ELi3EEES14_NSS_INS5_IJSF_SF_EEENS5_IJSF_SB_EEEEEEENS4_39AutoVectorizingCopyWithAssumedAlignmentILi128EEENS4_14SM90_TMA_STOREES1X_S1Z_S1Z_EEEvvEEEEvNT_6ParamsE,"",@"SHT_CUDA_INFO"
	.sectionflags	@""
	.align	4


	//----- nvinfo : EIATTR_CUDA_API_VERSION
	.align		4
        /*0000*/ 	.byte	0x04, 0x37
        /*0002*/ 	.short	(.L_28 - .L_27)
.L_27:
        /*0004*/ 	.word	0x00000082


	//----- nvinfo : EIATTR_KPARAM_INFO
	.align		4
.L_28:
        /*0008*/ 	.byte	0x04, 0x17
        /*000a*/ 	.short	(.L_30 - .L_29)
.L_29:
        /*000c*/ 	.word	0x00000000
        /*0010*/ 	.short	0x0000
        /*0012*/ 	.short	0x0000
        /*0014*/ 	.byte	0x00, 0xf0, 0x01, 0x20


	//----- nvinfo : EIATTR_AT_ENTRY_FRAGMENTS
	.align		4
.L_30:
        /*0018*/ 	.byte	0x04, 0x4f
        /*001a*/ 	.short	(.L_32 - .L_31)


	//   ....[0]....
.L_31:
        /*001c*/ 	.word	0x00000006


	//----- nvinfo : EIATTR_RESERVED_SMEM_USED
	.align		4
.L_32:
        /*0020*/ 	.byte	0x01, 0x41
	.zero		2


	//----- nvinfo : EIATTR_SPARSE_MMA_MASK
	.align		4
        /*0024*/ 	.byte	0x03, 0x50
        /*0026*/ 	.short	0x0000


	//----- nvinfo : EIATTR_TCGEN05_1CTA_USED
	.align		4
        /*0028*/ 	.byte	0x01, 0x51
	.zero		2


	//----- nvinfo : EIATTR_MAXREG_COUNT
	.align		4
        /*002c*/ 	.byte	0x03, 0x1b
        /*002e*/ 	.short	0x00ff


	//----- nvinfo : EIATTR_NUM_BARRIERS
	.align		4
        /*0030*/ 	.byte	0x02, 0x4c
        /*0032*/ 	.byte	0x07
	.zero		1


	//----- nvinfo : EIATTR_EXTERNS
	.align		4
        /*0034*/ 	.byte	0x04, 0x0f
        /*0036*/ 	.short	(.L_34 - .L_33)


	//   ....[0]....
	.align		4
.L_33:
        /*0038*/ 	.word	index@(__assertfail)


	//----- nvinfo : EIATTR_MERCURY_ISA_VERSION
	.align		4
.L_34:
        /*003c*/ 	.byte	0x03, 0x5f
        /*003e*/ 	.short	0x0101


	//----- nvinfo : EIATTR_INT_WARP_WIDE_INSTR_OFFSETS
	.align		4
        /*0040*/ 	.byte	0x04, 0x31
        /*0042*/ 	.short	(.L_36 - .L_35)


	//   ....[0]....
.L_35:
        /*0044*/ 	.word	0x000023c0


	//   ....[1]....
        /*0048*/ 	.word	0x000057c0


	//   ....[2]....
        /*004c*/ 	.word	0x000057e0


	//   ....[3]....
        /*0050*/ 	.word	0x00005810


	//   ....[4]....
        /*0054*/ 	.word	0x00006210


	//   ....[5]....
        /*0058*/ 	.word	0x00006350


	//----- nvinfo : EIATTR_COOP_GROUP_MASK_REGIDS
	.align		4
.L_36:
        /*005c*/ 	.byte	0x04, 0x29
        /*005e*/ 	.short	(.L_38 - .L_37)


	//   ....[0]....
.L_37:
        /*0060*/ 	.word	0xffffffff


	//   ....[1]....
        /*0064*/ 	.word	0xffffffff


	//   ....[2]....
        /*0068*/ 	.word	0xffffffff


	//   ....[3]....
        /*006c*/ 	.word	0xffffffff


	//   ....[4]....
        /*0070*/ 	.word	0xffffffff


	//   ....[5]....
        /*0074*/ 	.word	0xffffffff


	//   ....[6]....
        /*0078*/ 	.word	0xffffffff


	//   ....[7]....
        /*007c*/ 	.word	0xffffffff


	//   ....[8]....
        /*0080*/ 	.word	0xffffffff


	//   ....[9]....
        /*0084*/ 	.word	0xffffffff


	//   ....[10]....
        /*0088*/ 	.word	0xffffffff


	//   ....[11]....
        /*008c*/ 	.word	0xffffffff


	//   ....[12]....
        /*0090*/ 	.word	0xffffffff


	//----- nvinfo : EIATTR_COOP_GROUP_INSTR_OFFSETS
	.align		4
.L_38:
        /*0094*/ 	.byte	0x04, 0x28
        /*0096*/ 	.short	(.L_40 - .L_39)


	//   ....[0]....
.L_39:
        /*0098*/ 	.word	0x00000090


	//   ....[1]....
        /*009c*/ 	.word	0x000004c0


	//   ....[2]....
        /*00a0*/ 	.word	0x00000c60


	//   ....[3]....
        /*00a4*/ 	.word	0x00000dc0


	//   ....[4]....
        /*00a8*/ 	.word	0x00000ec0


	//   ....[5]....
        /*00ac*/ 	.word	0x00001030


	//   ....[6]....
        /*00b0*/ 	.word	0x000011d0


	//   ....[7]....
        /*00b4*/ 	.word	0x000022a0


	//   ....[8]....
        /*00b8*/ 	.word	0x00004b80


	//   ....[9]....
        /*00bc*/ 	.word	0x00004d90


	//   ....[10]....
        /*00c0*/ 	.word	0x00004dc0


	//   ....[11]....
        /*00c4*/ 	.word	0x000056a0


	//   ....[12]....
        /*00c8*/ 	.word	0x000058d0


	//----- nvinfo : EIATTR_VRC_CTA_INIT_COUNT
	.align		4
.L_40:
        /*00cc*/ 	.byte	0x02, 0x4a
        /*00ce*/ 	.byte	0x80
	.zero		1


	//----- nvinfo : EIATTR_SYSCALL_OFFSETS
	.align		4
        /*00d0*/ 	.byte	0x04, 0x46
        /*00d2*/ 	.short	(.L_42 - .L_41)


	//   ....[0]....
.L_41:
        /*00d4*/ 	.word	0x00007380


	//----- nvinfo : EIATTR_MBARRIER_INSTR_OFFSETS
	.align		4
.L_42:
        /*00d8*/ 	.byte	0x04, 0x39
        /*00da*/ 	.short	(.L_44 - .L_43)


	//   ....[0]....
.L_43:
        /*00dc*/ 	.word	0x000005c0
        /*00e0*/ 	.word	0x000000ff
        /*00e4*/ 	.word	0x00000000
        /*00e8*/ 	.short	0x0100
        /*00ea*/ 	.byte	0x06
	.zero		1


	//   ....[1]....
        /*00ec*/ 	.word	0x000005d0
        /*00f0*/ 	.word	0x000000ff
        /*00f4*/ 	.word	0x000001a0
        /*00f8*/ 	.short	0x0100
        /*00fa*/ 	.byte	0x06
	.zero		1


	//   ....[2]....
        /*00fc*/ 	.word	0x000005e0
        /*0100*/ 	.word	0x000000ff
        /*0104*/ 	.word	0x00000008
        /*0108*/ 	.short	0x0100
        /*010a*/ 	.byte	0x06
	.zero		1


	//   ....[3]....
        /*010c*/ 	.word	0x000005f0
        /*0110*/ 	.word	0x000000ff
        /*0114*/ 	.word	0x000001a8
        /*0118*/ 	.short	0x0100
        /*011a*/ 	.byte	0x06
	.zero		1


	//   ....[4]....
        /*011c*/ 	.word	0x00000600
        /*0120*/ 	.word	0x000000ff
        /*0124*/ 	.word	0x00000010
        /*0128*/ 	.short	0x0100
        /*012a*/ 	.byte	0x06
	.zero		1


	//   ....[5]....
        /*012c*/ 	.word	0x00000610
        /*0130*/ 	.word	0x000000ff
        /*0134*/ 	.word	0x000001b0
        /*0138*/ 	.short	0x0100
        /*013a*/ 	.byte	0x06
	.zero		1


	//   ....[6]....
        /*013c*/ 	.word	0x00000620
        /*0140*/ 	.word	0x000000ff
        /*0144*/ 	.word	0x00000018
        /*0148*/ 	.short	0x0100
        /*014a*/ 	.byte	0x06
	.zero		1


	//   ....[7]....
        /*014c*/ 	.word	0x00000630
        /*0150*/ 	.word	0x000000ff
        /*0154*/ 	.word	0x000001b8
        /*0158*/ 	.short	0x0100
        /*015a*/ 	.byte	0x06
	.zero		1


	//   ....[8]....
        /*015c*/ 	.word	0x00000640
        /*0160*/ 	.word	0x000000ff
        /*0164*/ 	.word	0x00000020
        /*0168*/ 	.short	0x0100
        /*016a*/ 	.byte	0x06
	.zero		1


	//   ....[9]....
        /*016c*/ 	.word	0x00000650
        /*0170*/ 	.word	0x000000ff
        /*0174*/ 	.word	0x000001c0
        /*0178*/ 	.short	0x0100
        /*017a*/ 	.byte	0x06
	.zero		1


	//   ....[10]....
        /*017c*/ 	.word	0x00000660
        /*0180*/ 	.word	0x000000ff
        /*0184*/ 	.word	0x00000028
        /*0188*/ 	.short	0x0100
        /*018a*/ 	.byte	0x06
	.zero		1


	//   ....[11]....
        /*018c*/ 	.word	0x00000670
        /*0190*/ 	.word	0x000000ff
        /*0194*/ 	.word	0x000001c8
        /*0198*/ 	.short	0x0100
        /*019a*/ 	.byte	0x06
	.zero		1


	//   ....[12]....
        /*019c*/ 	.word	0x00000680
        /*01a0*/ 	.word	0x000000ff
        /*01a4*/ 	.word	0x00000030
        /*01a8*/ 	.short	0x0100
        /*01aa*/ 	.byte	0x06
	.zero		1


	//   ....[13]....
        /*01ac*/ 	.word	0x00000690
        /*01b0*/ 	.word	0x000000ff
        /*01b4*/ 	.word	0x000001d0
        /*01b8*/ 	.short	0x0100
        /*01ba*/ 	.byte	0x06
	.zero		1


	//   ....[14]....
        /*01bc*/ 	.word	0x000006a0
        /*01c0*/ 	.word	0x000000ff
        /*01c4*/ 	.word	0x00000038
        /*01c8*/ 	.short	0x0100
        /*01ca*/ 	.byte	0x06
	.zero		1


	//   ....[15]....
        /*01cc*/ 	.word	0x000006b0
        /*01d0*/ 	.word	0x000000ff
        /*01d4*/ 	.word	0x000001d8
        /*01d8*/ 	.short	0x0100
        /*01da*/ 	.byte	0x06
	.zero		1


	//   ....[16]....
        /*01dc*/ 	.word	0x000006c0
        /*01e0*/ 	.word	0x000000ff
        /*01e4*/ 	.word	0x00000040
        /*01e8*/ 	.short	0x0100
        /*01ea*/ 	.byte	0x06
	.zero		1


	//   ....[17]....
        /*01ec*/ 	.word	0x000006d0
        /*01f0*/ 	.word	0x000000ff
        /*01f4*/ 	.word	0x000001e0
        /*01f8*/ 	.short	0x0100
        /*01fa*/ 	.byte	0x06
	.zero		1


	//   ....[18]....
        /*01fc*/ 	.word	0x000006e0
        /*0200*/ 	.word	0x000000ff
        /*0204*/ 	.word	0x00000048
        /*0208*/ 	.short	0x0100
        /*020a*/ 	.byte	0x06
	.zero		1


	//   ....[19]....
        /*020c*/ 	.word	0x000006f0
        /*0210*/ 	.word	0x000000ff
        /*0214*/ 	.word	0x000001e8
        /*0218*/ 	.short	0x0100
        /*021a*/ 	.byte	0x06
	.zero		1


	//   ....[20]....
        /*021c*/ 	.word	0x00000700
        /*0220*/ 	.word	0x000000ff
        /*0224*/ 	.word	0x00000050
        /*0228*/ 	.short	0x0100
        /*022a*/ 	.byte	0x06
	.zero		1


	//   ....[21]....
        /*022c*/ 	.word	0x00000710
        /*0230*/ 	.word	0x000000ff
        /*0234*/ 	.word	0x000001f0
        /*0238*/ 	.short	0x0100
        /*023a*/ 	.byte	0x06
	.zero		1


	//   ....[22]....
        /*023c*/ 	.word	0x00000720
        /*0240*/ 	.word	0x000000ff
        /*0244*/ 	.word	0x00000058
        /*0248*/ 	.short	0x0100
        /*024a*/ 	.byte	0x06
	.zero		1


	//   ....[23]....
        /*024c*/ 	.word	0x00000730
        /*0250*/ 	.word	0x000000ff
        /*0254*/ 	.word	0x000001f8
        /*0258*/ 	.short	0x0100
        /*025a*/ 	.byte	0x06
	.zero		1


	//   ....[24]....
        /*025c*/ 	.word	0x00000740
        /*0260*/ 	.word	0x000000ff
        /*0264*/ 	.word	0x00000060
        /*0268*/ 	.short	0x0100
        /*026a*/ 	.byte	0x06
	.zero		1


	//   ....[25]....
        /*026c*/ 	.word	0x00000750
        /*0270*/ 	.word	0x000000ff
        /*0274*/ 	.word	0x00000200
        /*0278*/ 	.short	0x0100
        /*027a*/ 	.byte	0x06
	.zero		1


	//   ....[26]....
        /*027c*/ 	.word	0x00000760
        /*0280*/ 	.word	0x000000ff
        /*0284*/ 	.word	0x00000068
        /*0288*/ 	.short	0x0100
        /*028a*/ 	.byte	0x06
	.zero		1


	//   ....[27]....
        /*028c*/ 	.word	0x00000770
        /*0290*/ 	.word	0x000000ff
        /*0294*/ 	.word	0x00000208
        /*0298*/ 	.short	0x0100
        /*029a*/ 	.byte	0x06
	.zero		1


	//   ....[28]....
        /*029c*/ 	.word	0x00000780
        /*02a0*/ 	.word	0x000000ff
        /*02a4*/ 	.word	0x00000070
        /*02a8*/ 	.short	0x0100
        /*02aa*/ 	.byte	0x06
	.zero		1


	//   ....[29]....
        /*02ac*/ 	.word	0x00000790
        /*02b0*/ 	.word	0x000000ff
        /*02b4*/ 	.word	0x00000210
        /*02b8*/ 	.short	0x0100
        /*02ba*/ 	.byte	0x06
	.zero		1


	//   ....[30]....
        /*02bc*/ 	.word	0x000007a0
        /*02c0*/ 	.word	0x000000ff
        /*02c4*/ 	.word	0x00000078
        /*02c8*/ 	.short	0x0100
        /*02ca*/ 	.byte	0x06
	.zero		1


	//   ....[31]....
        /*02cc*/ 	.word	0x000007b0
        /*02d0*/ 	.word	0x000000ff
        /*02d4*/ 	.word	0x00000218
        /*02d8*/ 	.short	0x0100
        /*02da*/ 	.byte	0x06
	.zero		1


	//   ....[32]....
        /*02dc*/ 	.word	0x000007c0
        /*02e0*/ 	.word	0x000000ff
        /*02e4*/ 	.word	0x00000080
        /*02e8*/ 	.short	0x0100
        /*02ea*/ 	.byte	0x06
	.zero		1


	//   ....[33]....
        /*02ec*/ 	.word	0x000007d0
        /*02f0*/ 	.word	0x000000ff
        /*02f4*/ 	.word	0x00000220
        /*02f8*/ 	.short	0x0100
        /*02fa*/ 	.byte	0x06
	.zero		1


	//   ....[34]....
        /*02fc*/ 	.word	0x000007e0
        /*0300*/ 	.word	0x000000ff
        /*0304*/ 	.word	0x00000088
        /*0308*/ 	.short	0x0100
        /*030a*/ 	.byte	0x06
	.zero		1


	//   ....[35]....
        /*030c*/ 	.word	0x000007f0
        /*0310*/ 	.word	0x000000ff
        /*0314*/ 	.word	0x00000228
        /*0318*/ 	.short	0x0100
        /*031a*/ 	.byte	0x06
	.zero		1


	//   ....[36]....
        /*031c*/ 	.word	0x00000800
        /*0320*/ 	.word	0x000000ff
        /*0324*/ 	.word	0x00000090
        /*0328*/ 	.short	0x0100
        /*032a*/ 	.byte	0x06
	.zero		1


	//   ....[37]....
        /*032c*/ 	.word	0x00000810
        /*0330*/ 	.word	0x000000ff
        /*0334*/ 	.word	0x00000230
        /*0338*/ 	.short	0x0100
        /*033a*/ 	.byte	0x06
	.zero		1


	//   ....[38]....
        /*033c*/ 	.word	0x00000820
        /*0340*/ 	.word	0x000000ff
        /*0344*/ 	.word	0x00000098
        /*0348*/ 	.short	0x0100
        /*034a*/ 	.byte	0x06
	.zero		1


	//   ....[39]....
        /*034c*/ 	.word	0x00000830
        /*0350*/ 	.word	0x000000ff
        /*0354*/ 	.word	0x00000238
        /*0358*/ 	.short	0x0100
        /*035a*/ 	.byte	0x06
	.zero		1


	//   ....[40]....
        /*035c*/ 	.word	0x00000840
        /*0360*/ 	.word	0x000000ff
        /*0364*/ 	.word	0x000000a0
        /*0368*/ 	.short	0x0100
        /*036a*/ 	.byte	0x06
	.zero		1


	//   ....[41]....
        /*036c*/ 	.word	0x00000850
        /*0370*/ 	.word	0x000000ff
        /*0374*/ 	.word	0x00000240
        /*0378*/ 	.short	0x0100
        /*037a*/ 	.byte	0x06
	.zero		1


	//   ....[42]....
        /*037c*/ 	.word	0x00000860
        /*0380*/ 	.word	0x000000ff
        /*0384*/ 	.word	0x000000a8
        /*0388*/ 	.short	0x0100
        /*038a*/ 	.byte	0x06
	.zero		1


	//   ....[43]....
        /*038c*/ 	.word	0x00000870
        /*0390*/ 	.word	0x000000ff
        /*0394*/ 	.word	0x00000248
        /*0398*/ 	.short	0x0100
        /*039a*/ 	.byte	0x06
	.zero		1


	//   ....[44]....
        /*039c*/ 	.word	0x00000880
        /*03a0*/ 	.word	0x000000ff
        /*03a4*/ 	.word	0x000000b0
        /*03a8*/ 	.short	0x0100
        /*03aa*/ 	.byte	0x06
	.zero		1


	//   ....[45]....
        /*03ac*/ 	.word	0x00000890
        /*03b0*/ 	.word	0x000000ff
        /*03b4*/ 	.word	0x00000250
        /*03b8*/ 	.short	0x0100
        /*03ba*/ 	.byte	0x06
	.zero		1


	//   ....[46]....
        /*03bc*/ 	.word	0x000008a0
        /*03c0*/ 	.word	0x000000ff
        /*03c4*/ 	.word	0x000000b8
        /*03c8*/ 	.short	0x0100
        /*03ca*/ 	.byte	0x06
	.zero		1


	//   ....[47]....
        /*03cc*/ 	.word	0x000008b0
        /*03d0*/ 	.word	0x000000ff
        /*03d4*/ 	.word	0x00000258
        /*03d8*/ 	.short	0x0100
        /*03da*/ 	.byte	0x06
	.zero		1


	//   ....[48]....
        /*03dc*/ 	.word	0x000008c0
        /*03e0*/ 	.word	0x000000ff
        /*03e4*/ 	.word	0x000000c0
        /*03e8*/ 	.short	0x0100
        /*03ea*/ 	.byte	0x06
	.zero		1


	//   ....[49]....
        /*03ec*/ 	.word	0x000008d0
        /*03f0*/ 	.word	0x000000ff
        /*03f4*/ 	.word	0x00000260
        /*03f8*/ 	.short	0x0100
        /*03fa*/ 	.byte	0x06
	.zero		1


	//   ....[50]....
        /*03fc*/ 	.word	0x000008e0
        /*0400*/ 	.word	0x000000ff
        /*0404*/ 	.word	0x000000c8
        /*0408*/ 	.short	0x0100
        /*040a*/ 	.byte	0x06
	.zero		1


	//   ....[51]....
        /*040c*/ 	.word	0x000008f0
        /*0410*/ 	.word	0x000000ff
        /*0414*/ 	.word	0x00000268
        /*0418*/ 	.short	0x0100
        /*041a*/ 	.byte	0x06
	.zero		1


	//   ....[52]....
        /*041c*/ 	.word	0x00000900
        /*0420*/ 	.word	0x000000ff
        /*0424*/ 	.word	0x000000d0
        /*0428*/ 	.short	0x0100
        /*042a*/ 	.byte	0x06
	.zero		1


	//   ....[53]....
        /*042c*/ 	.word	0x00000910
        /*0430*/ 	.word	0x000000ff
        /*0434*/ 	.word	0x00000270
        /*0438*/ 	.short	0x0100
        /*043a*/ 	.byte	0x06
	.zero		1


	//   ....[54]....
        /*043c*/ 	.word	0x00000920
        /*0440*/ 	.word	0x000000ff
        /*0444*/ 	.word	0x000000d8
        /*0448*/ 	.short	0x0100
        /*044a*/ 	.byte	0x06
	.zero		1


	//   ....[55]....
        /*044c*/ 	.word	0x00000930
        /*0450*/ 	.word	0x000000ff
        /*0454*/ 	.word	0x00000278
        /*0458*/ 	.short	0x0100
        /*045a*/ 	.byte	0x06
	.zero		1


	//   ....[56]....
        /*045c*/ 	.word	0x00000940
        /*0460*/ 	.word	0x000000ff
        /*0464*/ 	.word	0x000000e0
        /*0468*/ 	.short	0x0100
        /*046a*/ 	.byte	0x06
	.zero		1


	//   ....[57]....
        /*046c*/ 	.word	0x00000950
        /*0470*/ 	.word	0x000000ff
        /*0474*/ 	.word	0x00000280
        /*0478*/ 	.short	0x0100
        /*047a*/ 	.byte	0x06
	.zero		1


	//   ....[58]....
        /*047c*/ 	.word	0x00000960
        /*0480*/ 	.word	0x000000ff
        /*0484*/ 	.word	0x000000e8
        /*0488*/ 	.short	0x0100
        /*048a*/ 	.byte	0x06
	.zero		1


	//   ....[59]....
        /*048c*/ 	.word	0x00000970
        /*0490*/ 	.word	0x000000ff
        /*0494*/ 	.word	0x00000288
        /*0498*/ 	.short	0x0100
        /*049a*/ 	.byte	0x06
	.zero		1


	//   ....[60]....
        /*049c*/ 	.word	0x00000980
        /*04a0*/ 	.word	0x000000ff
        /*04a4*/ 	.word	0x000000f0
        /*04a8*/ 	.short	0x0100
        /*04aa*/ 	.byte	0x06
	.zero		1


	//   ....[61]....
        /*04ac*/ 	.word	0x00000990
        /*04b0*/ 	.word	0x000000ff
        /*04b4*/ 	.word	0x00000290
        /*04b8*/ 	.short	0x0100
        /*04ba*/ 	.byte	0x06
	.zero		1


	//   ....[62]....
        /*04bc*/ 	.word	0x000009a0
        /*04c0*/ 	.word	0x000000ff
        /*04c4*/ 	.word	0x000000f8
        /*04c8*/ 	.short	0x0100
        /*04ca*/ 	.byte	0x06
	.zero		1


	//   ....[63]....
        /*04cc*/ 	.word	0x000009b0
        /*04d0*/ 	.word	0x000000ff
        /*04d4*/ 	.word	0x00000298
        /*04d8*/ 	.short	0x0100
        /*04da*/ 	.byte	0x06
	.zero		1


	//   ....[64]....
        /*04dc*/ 	.word	0x000009c0
        /*04e0*/ 	.word	0x000000ff
        /*04e4*/ 	.word	0x00000100
        /*04e8*/ 	.short	0x0100
        /*04ea*/ 	.byte	0x06
	.zero		1


	//   ....[65]....
        /*04ec*/ 	.word	0x000009d0
        /*04f0*/ 	.word	0x000000ff
        /*04f4*/ 	.word	0x000002a0
        /*04f8*/ 	.short	0x0100
        /*04fa*/ 	.byte	0x06
	.zero		1


	//   ....[66]....
        /*04fc*/ 	.word	0x000009e0
        /*0500*/ 	.word	0x000000ff
        /*0504*/ 	.word	0x00000108
        /*0508*/ 	.short	0x0100
        /*050a*/ 	.byte	0x06
	.zero		1


	//   ....[67]....
        /*050c*/ 	.word	0x000009f0
        /*0510*/ 	.word	0x000000ff
        /*0514*/ 	.word	0x000002a8
        /*0518*/ 	.short	0x0100
        /*051a*/ 	.byte	0x06
	.zero		1


	//   ....[68]....
        /*051c*/ 	.word	0x00000a00
        /*0520*/ 	.word	0x000000ff
        /*0524*/ 	.word	0x00000110
        /*0528*/ 	.short	0x0100
        /*052a*/ 	.byte	0x06
	.zero		1


	//   ....[69]....
        /*052c*/ 	.word	0x00000a10
        /*0530*/ 	.word	0x000000ff
        /*0534*/ 	.word	0x000002b0
        /*0538*/ 	.short	0x0100
        /*053a*/ 	.byte	0x06
	.zero		1


	//   ....[70]....
        /*053c*/ 	.word	0x00000a20
        /*0540*/ 	.word	0x000000ff
        /*0544*/ 	.word	0x00000118
        /*0548*/ 	.short	0x0100
        /*054a*/ 	.byte	0x06
	.zero		1


	//   ....[71]....
        /*054c*/ 	.word	0x00000a30
        /*0550*/ 	.word	0x000000ff
        /*0554*/ 	.word	0x000002b8
        /*0558*/ 	.short	0x0100
        /*055a*/ 	.byte	0x06
	.zero		1


	//   ....[72]....
        /*055c*/ 	.word	0x00000a40
        /*0560*/ 	.word	0x000000ff
        /*0564*/ 	.word	0x00000120
        /*0568*/ 	.short	0x0100
        /*056a*/ 	.byte	0x06
	.zero		1


	//   ....[73]....
        /*056c*/ 	.word	0x00000a50
        /*0570*/ 	.word	0x000000ff
        /*0574*/ 	.word	0x000002c0
        /*0578*/ 	.short	0x0100
        /*057a*/ 	.byte	0x06
	.zero		1


	//   ....[74]....
        /*057c*/ 	.word	0x00000a60
        /*0580*/ 	.word	0x000000ff
        /*0584*/ 	.word	0x00000128
        /*0588*/ 	.short	0x0100
        /*058a*/ 	.byte	0x06
	.zero		1


	//   ....[75]....
        /*058c*/ 	.word	0x00000a70
        /*0590*/ 	.word	0x000000ff
        /*0594*/ 	.word	0x000002c8
        /*0598*/ 	.short	0x0100
        /*059a*/ 	.byte	0x06
	.zero		1


	//   ....[76]....
        /*059c*/ 	.word	0x00000a80
        /*05a0*/ 	.word	0x000000ff
        /*05a4*/ 	.word	0x00000130
        /*05a8*/ 	.short	0x0100
        /*05aa*/ 	.byte	0x06
	.zero		1


	//   ....[77]....
        /*05ac*/ 	.word	0x00000a90
        /*05b0*/ 	.word	0x000000ff
        /*05b4*/ 	.word	0x000002d0
        /*05b8*/ 	.short	0x0100
        /*05ba*/ 	.byte	0x06
	.zero		1


	//   ....[78]....
        /*05bc*/ 	.word	0x00000aa0
        /*05c0*/ 	.word	0x000000ff
        /*05c4*/ 	.word	0x00000138
        /*05c8*/ 	.short	0x0100
        /*05ca*/ 	.byte	0x06
	.zero		1


	//   ....[79]....
        /*05cc*/ 	.word	0x00000ab0
        /*05d0*/ 	.word	0x000000ff
        /*05d4*/ 	.word	0x000002d8
        /*05d8*/ 	.short	0x0100
        /*05da*/ 	.byte	0x06
	.zero		1


	//   ....[80]....
        /*05dc*/ 	.word	0x00000ac0
        /*05e0*/ 	.word	0x000000ff
        /*05e4*/ 	.word	0x00000140
        /*05e8*/ 	.short	0x0100
        /*05ea*/ 	.byte	0x06
	.zero		1


	//   ....[81]....
        /*05ec*/ 	.word	0x00000ad0
        /*05f0*/ 	.word	0x000000ff
        /*05f4*/ 	.word	0x000002e0
        /*05f8*/ 	.short	0x0100
        /*05fa*/ 	.byte	0x06
	.zero		1


	//   ....[82]....
        /*05fc*/ 	.word	0x00000ae0
        /*0600*/ 	.word	0x000000ff
        /*0604*/ 	.word	0x00000148
        /*0608*/ 	.short	0x0100
        /*060a*/ 	.byte	0x06
	.zero		1


	//   ....[83]....
        /*060c*/ 	.word	0x00000af0
        /*0610*/ 	.word	0x000000ff
        /*0614*/ 	.word	0x000002e8
        /*0618*/ 	.short	0x0100
        /*061a*/ 	.byte	0x06
	.zero		1


	//   ....[84]....
        /*061c*/ 	.word	0x00000b00
        /*0620*/ 	.word	0x000000ff
        /*0624*/ 	.word	0x00000150
        /*0628*/ 	.short	0x0100
        /*062a*/ 	.byte	0x06
	.zero		1


	//   ....[85]....
        /*062c*/ 	.word	0x00000b10
        /*0630*/ 	.word	0x000000ff
        /*0634*/ 	.word	0x000002f0
        /*0638*/ 	.short	0x0100
        /*063a*/ 	.byte	0x06
	.zero		1


	//   ....[86]....
        /*063c*/ 	.word	0x00000b20
        /*0640*/ 	.word	0x000000ff
        /*0644*/ 	.word	0x00000158
        /*0648*/ 	.short	0x0100
        /*064a*/ 	.byte	0x06
	.zero		1


	//   ....[87]....
        /*064c*/ 	.word	0x00000b30
        /*0650*/ 	.word	0x000000ff
        /*0654*/ 	.word	0x000002f8
        /*0658*/ 	.short	0x0100
        /*065a*/ 	.byte	0x06
	.zero		1


	//   ....[88]....
        /*065c*/ 	.word	0x00000b40
        /*0660*/ 	.word	0x000000ff
        /*0664*/ 	.word	0x00000160
        /*0668*/ 	.short	0x0100
        /*066a*/ 	.byte	0x06
	.zero		1


	//   ....[89]....
        /*066c*/ 	.word	0x00000b50
        /*0670*/ 	.word	0x000000ff
        /*0674*/ 	.word	0x00000300
        /*0678*/ 	.short	0x0100
        /*067a*/ 	.byte	0x06
	.zero		1


	//   ....[90]....
        /*067c*/ 	.word	0x00000b60
        /*0680*/ 	.word	0x000000ff
        /*0684*/ 	.word	0x00000168
        /*0688*/ 	.short	0x0100
        /*068a*/ 	.byte	0x06
	.zero		1


	//   ....[91]....
        /*068c*/ 	.word	0x00000b70
        /*0690*/ 	.word	0x000000ff
        /*0694*/ 	.word	0x00000308
        /*0698*/ 	.short	0x0100
        /*069a*/ 	.byte	0x06
	.zero		1


	//   ....[92]....
        /*069c*/ 	.word	0x00000b80
        /*06a0*/ 	.word	0x000000ff
        /*06a4*/ 	.word	0x00000170
        /*06a8*/ 	.short	0x0100
        /*06aa*/ 	.byte	0x06
	.zero		1


	//   ....[93]....
        /*06ac*/ 	.word	0x00000b90
        /*06b0*/ 	.word	0x000000ff
        /*06b4*/ 	.word	0x00000310
        /*06b8*/ 	.short	0x0100
        /*06ba*/ 	.byte	0x06
	.zero		1


	//   ....[94]....
        /*06bc*/ 	.word	0x00000ba0
        /*06c0*/ 	.word	0x000000ff
        /*06c4*/ 	.word	0x00000178
        /*06c8*/ 	.short	0x0100
        /*06ca*/ 	.byte	0x06
	.zero		1


	//   ....[95]....
        /*06cc*/ 	.word	0x00000bb0
        /*06d0*/ 	.word	0x000000ff
        /*06d4*/ 	.word	0x00000318
        /*06d8*/ 	.short	0x0100
        /*06da*/ 	.byte	0x06
	.zero		1


	//   ....[96]....
        /*06dc*/ 	.word	0x00000bc0
        /*06e0*/ 	.word	0x000000ff
        /*06e4*/ 	.word	0x00000180
        /*06e8*/ 	.short	0x0100
        /*06ea*/ 	.byte	0x06
	.zero		1


	//   ....[97]....
        /*06ec*/ 	.word	0x00000bd0
        /*06f0*/ 	.word	0x000000ff
        /*06f4*/ 	.word	0x00000320
        /*06f8*/ 	.short	0x0100
        /*06fa*/ 	.byte	0x06
	.zero		1


	//   ....[98]....
        /*06fc*/ 	.word	0x00000be0
        /*0700*/ 	.word	0x000000ff
        /*0704*/ 	.word	0x00000188
        /*0708*/ 	.short	0x0100
        /*070a*/ 	.byte	0x06
	.zero		1


	//   ....[99]....
        /*070c*/ 	.word	0x00000bf0
        /*0710*/ 	.word	0x000000ff
        /*0714*/ 	.word	0x00000328
        /*0718*/ 	.short	0x0100
        /*071a*/ 	.byte	0x06
	.zero		1


	//   ....[100]....
        /*071c*/ 	.word	0x00000c00
        /*0720*/ 	.word	0x000000ff
        /*0724*/ 	.word	0x00000190
        /*0728*/ 	.short	0x0100
        /*072a*/ 	.byte	0x06
	.zero		1


	//   ....[101]....
        /*072c*/ 	.word	0x00000c10
        /*0730*/ 	.word	0x000000ff
        /*0734*/ 	.word	0x00000330
        /*0738*/ 	.short	0x0100
        /*073a*/ 	.byte	0x06
	.zero		1


	//   ....[102]....
        /*073c*/ 	.word	0x00000c20
        /*0740*/ 	.word	0x000000ff
        /*0744*/ 	.word	0x00000198
        /*0748*/ 	.short	0x0100
        /*074a*/ 	.byte	0x06
	.zero		1


	//   ....[103]....
        /*074c*/ 	.word	0x00000c30
        /*0750*/ 	.word	0x000000ff
        /*0754*/ 	.word	0x00000338
        /*0758*/ 	.short	0x0100
        /*075a*/ 	.byte	0x06
	.zero		1


	//   ....[104]....
        /*075c*/ 	.word	0x00000d70
        /*0760*/ 	.word	0x000000ff
        /*0764*/ 	.word	0x00000340
        /*0768*/ 	.short	0x0100
        /*076a*/ 	.byte	0x07
	.zero		1


	//   ....[105]....
        /*076c*/ 	.word	0x00000d80
        /*0770*/ 	.word	0x000000ff
        /*0774*/ 	.word	0x00000350
        /*0778*/ 	.short	0x0100
        /*077a*/ 	.byte	0x07
	.zero		1


	//   ....[106]....
        /*077c*/ 	.word	0x00000d90
        /*0780*/ 	.word	0x000000ff
        /*0784*/ 	.word	0x00000348
        /*0788*/ 	.short	0x0100
        /*078a*/ 	.byte	0x07
	.zero		1


	//   ....[107]....
        /*078c*/ 	.word	0x00000da0
        /*0790*/ 	.word	0x000000ff
        /*0794*/ 	.word	0x00000358
        /*0798*/ 	.short	0x0100
        /*079a*/ 	.byte	0x07
	.zero		1


	//   ....[108]....
        /*079c*/ 	.word	0x00000e90
        /*07a0*/ 	.word	0x000000ff
        /*07a4*/ 	.word	0x00000360
        /*07a8*/ 	.short	0x0100
        /*07aa*/ 	.byte	0x06
	.zero		1


	//   ....[109]....
        /*07ac*/ 	.word	0x00000ea0
        /*07b0*/ 	.word	0x000000ff
        /*07b4*/ 	.word	0x00000368
        /*07b8*/ 	.short	0x0100
        /*07ba*/ 	.byte	0x06
	.zero		1


	//   ....[110]....
        /*07bc*/ 	.word	0x00000fe0
        /*07c0*/ 	.word	0x000000ff
        /*07c4*/ 	.word	0x00000370
        /*07c8*/ 	.short	0x0100
        /*07ca*/ 	.byte	0x06
	.zero		1


	//   ....[111]....
        /*07cc*/ 	.word	0x00000ff0
        /*07d0*/ 	.word	0x000000ff
        /*07d4*/ 	.word	0x00000380
        /*07d8*/ 	.short	0x0100
        /*07da*/ 	.byte	0x06
	.zero		1


	//   ....[112]....
        /*07dc*/ 	.word	0x00001000
        /*07e0*/ 	.word	0x000000ff
        /*07e4*/ 	.word	0x00000378
        /*07e8*/ 	.short	0x0100
        /*07ea*/ 	.byte	0x06
	.zero		1


	//   ....[113]....
        /*07ec*/ 	.word	0x00001010
        /*07f0*/ 	.word	0x000000ff
        /*07f4*/ 	.word	0x00000388
        /*07f8*/ 	.short	0x0100
        /*07fa*/ 	.byte	0x06
	.zero		1


	//   ....[114]....
        /*07fc*/ 	.word	0x00001140
        /*0800*/ 	.word	0x000000ff
        /*0804*/ 	.word	0x00000390
        /*0808*/ 	.short	0x0100
        /*080a*/ 	.byte	0x07
	.zero		1


	//   ....[115]....
        /*080c*/ 	.word	0x00001150
        /*0810*/ 	.word	0x000000ff
        /*0814*/ 	.word	0x000003b0
        /*0818*/ 	.short	0x0100
        /*081a*/ 	.byte	0x07
	.zero		1


	//   ....[116]....
        /*081c*/ 	.word	0x00001160
        /*0820*/ 	.word	0x000000ff
        /*0824*/ 	.word	0x00000398
        /*0828*/ 	.short	0x0100
        /*082a*/ 	.byte	0x07
	.zero		1


	//   ....[117]....
        /*082c*/ 	.word	0x00001170
        /*0830*/ 	.word	0x000000ff
        /*0834*/ 	.word	0x000003b8
        /*0838*/ 	.short	0x0100
        /*083a*/ 	.byte	0x07
	.zero		1


	//   ....[118]....
        /*083c*/ 	.word	0x00001180
        /*0840*/ 	.word	0x000000ff
        /*0844*/ 	.word	0x000003a0
        /*0848*/ 	.short	0x0100
        /*084a*/ 	.byte	0x07
	.zero		1


	//   ....[119]....
        /*084c*/ 	.word	0x00001190
        /*0850*/ 	.word	0x000000ff
        /*0854*/ 	.word	0x000003c0
        /*0858*/ 	.short	0x0100
        /*085a*/ 	.byte	0x07
	.zero		1


	//   ....[120]....
        /*085c*/ 	.word	0x000011a0
        /*0860*/ 	.word	0x000000ff
        /*0864*/ 	.word	0x000003a8
        /*0868*/ 	.short	0x0100
        /*086a*/ 	.byte	0x07
	.zero		1


	//   ....[121]....
        /*086c*/ 	.word	0x000011b0
        /*0870*/ 	.word	0x000000ff
        /*0874*/ 	.word	0x000003c8
        /*0878*/ 	.short	0x0100
        /*087a*/ 	.byte	0x07
	.zero		1


	//   ....[122]....
        /*087c*/ 	.word	0x000012a0
        /*0880*/ 	.word	0x000000ff
        /*0884*/ 	.word	0x000003d0
        /*0888*/ 	.short	0x0100
        /*088a*/ 	.byte	0x06
	.zero		1


	//   ....[123]....
        /*088c*/ 	.word	0x000012b0
        /*0890*/ 	.word	0x000000ff
        /*0894*/ 	.word	0x000003e0
        /*0898*/ 	.short	0x0100
        /*089a*/ 	.byte	0x06
	.zero		1


	//   ....[124]....
        /*089c*/ 	.word	0x000012c0
        /*08a0*/ 	.word	0x000000ff
        /*08a4*/ 	.word	0x000003d8
        /*08a8*/ 	.short	0x0100
        /*08aa*/ 	.byte	0x06
	.zero		1


	//   ....[125]....
        /*08ac*/ 	.word	0x000012d0
        /*08b0*/ 	.word	0x000000ff
        /*08b4*/ 	.word	0x000003e8
        /*08b8*/ 	.short	0x0100
        /*08ba*/ 	.byte	0x06
	.zero		1


	//   ....[126]....
        /*08bc*/ 	.word	0x00001ba0
        /*08c0*/ 	.word	0x00000004
        /*08c4*/ 	.word	0x000003e0
        /*08c8*/ 	.short	0x010a
        /*08ca*/ 	.byte	0xff
	.zero		1


	//   ....[127]....
        /*08cc*/ 	.word	0x00001bc0
        /*08d0*/ 	.word	0x00000004
        /*08d4*/ 	.word	0x000003d0
        /*08d8*/ 	.short	0x0101
        /*08da*/ 	.byte	0xff
	.zero		1


	//   ....[128]....
        /*08dc*/ 	.word	0x00001ca0
        /*08e0*/ 	.word	0x000000ff
        /*08e4*/ 	.word	0x000001a0
        /*08e8*/ 	.short	0x010a
        /*08ea*/ 	.byte	0x08
	.zero		1


	//   ....[129]....
        /*08ec*/ 	.word	0x00001d40
        /*08f0*/ 	.word	0x000000ff
        /*08f4*/ 	.word	0x000001a0
        /*08f8*/ 	.short	0x010a
        /*08fa*/ 	.byte	0x21
	.zero		1


	//   ....[130]....
        /*08fc*/ 	.word	0x00001e90
        /*0900*/ 	.word	0x000000ff
        /*0904*/ 	.word	0x000001a0
        /*0908*/ 	.short	0x010a
        /*090a*/ 	.byte	0x08
	.zero		1


	//   ....[131]....
        /*090c*/ 	.word	0x00001fa0
        /*0910*/ 	.word	0x000000ff
        /*0914*/ 	.word	0x00000368
        /*0918*/ 	.short	0x0101
        /*091a*/ 	.byte	0x05
	.zero		1


	//   ....[132]....
        /*091c*/ 	.word	0x00001fc0
        /*0920*/ 	.word	0x000000ff
        /*0924*/ 	.word	0x000001a0
        /*0928*/ 	.short	0x010a
        /*092a*/ 	.byte	0x08
	.zero		1


	//   ....[133]....
        /*092c*/ 	.word	0x00002040
        /*0930*/ 	.word	0x000000ff
        /*0934*/ 	.word	0x000001a0
        /*0938*/ 	.short	0x010a
        /*093a*/ 	.byte	0x11
	.zero		1


	//   ....[134]....
        /*093c*/ 	.word	0x00002190
        /*0940*/ 	.word	0x000000ff
        /*0944*/ 	.word	0x000001a0
        /*0948*/ 	.short	0x010a
        /*094a*/ 	.byte	0x08
	.zero		1


	//   ....[135]....
        /*094c*/ 	.word	0x000022d0
        /*0950*/ 	.word	0x00000008
        /*0954*/ 	.word	0x00000370
        /*0958*/ 	.short	0x010a
        /*095a*/ 	.byte	0xff
	.zero		1


	//   ....[136]....
        /*095c*/ 	.word	0x00002390
        /*0960*/ 	.word	0x00000008
        /*0964*/ 	.word	0x00000000
        /*0968*/ 	.short	0x0101
        /*096a*/ 	.byte	0xff
	.zero		1


	//   ....[137]....
        /*096c*/ 	.word	0x000028f0
        /*0970*/ 	.word	0x000000ff
        /*0974*/ 	.word	0x00000000
        /*0978*/ 	.short	0x010a
        /*097a*/ 	.byte	0x04
	.zero		1


	//   ....[138]....
        /*097c*/ 	.word	0x00002980
        /*0980*/ 	.word	0x000000ff
        /*0984*/ 	.word	0x00000000
        /*0988*/ 	.short	0x010a
        /*098a*/ 	.byte	0x04
	.zero		1


	//   ....[139]....
        /*098c*/ 	.word	0x00002a10
        /*0990*/ 	.word	0x000000ff
        /*0994*/ 	.word	0x00000000
        /*0998*/ 	.short	0x010a
        /*099a*/ 	.byte	0x04
	.zero		1


	//   ....[140]....
        /*099c*/ 	.word	0x00002aa0
        /*09a0*/ 	.word	0x000000ff
        /*09a4*/ 	.word	0x00000000
        /*09a8*/ 	.short	0x010a
        /*09aa*/ 	.byte	0x04
	.zero		1


	//   ....[141]....
        /*09ac*/ 	.word	0x00002b30
        /*09b0*/ 	.word	0x000000ff
        /*09b4*/ 	.word	0x00000000
        /*09b8*/ 	.short	0x010a
        /*09ba*/ 	.byte	0x04
	.zero		1


	//   ....[142]....
        /*09bc*/ 	.word	0x00002bc0
        /*09c0*/ 	.word	0x000000ff
        /*09c4*/ 	.word	0x00000000
        /*09c8*/ 	.short	0x010a
        /*09ca*/ 	.byte	0x04
	.zero		1


	//   ....[143]....
        /*09cc*/ 	.word	0x00002c50
        /*09d0*/ 	.word	0x000000ff
        /*09d4*/ 	.word	0x00000000
        /*09d8*/ 	.short	0x010a
        /*09da*/ 	.byte	0x04
	.zero		1


	//   ....[144]....
        /*09dc*/ 	.word	0x00002ce0
        /*09e0*/ 	.word	0x000000ff
        /*09e4*/ 	.word	0x00000000
        /*09e8*/ 	.short	0x010a
        /*09ea*/ 	.byte	0x04
	.zero		1


	//   ....[145]....
        /*09ec*/ 	.word	0x00002d70
        /*09f0*/ 	.word	0x000000ff
        /*09f4*/ 	.word	0x00000000
        /*09f8*/ 	.short	0x010a
        /*09fa*/ 	.byte	0x04
	.zero		1


	//   ....[146]....
        /*09fc*/ 	.word	0x00002e00
        /*0a00*/ 	.word	0x000000ff
        /*0a04*/ 	.word	0x00000000
        /*0a08*/ 	.short	0x010a
        /*0a0a*/ 	.byte	0x04
	.zero		1


	//   ....[147]....
        /*0a0c*/ 	.word	0x00002e90
        /*0a10*/ 	.word	0x000000ff
        /*0a14*/ 	.word	0x00000000
        /*0a18*/ 	.short	0x010a
        /*0a1a*/ 	.byte	0x04
	.zero		1


	//   ....[148]....
        /*0a1c*/ 	.word	0x00002f20
        /*0a20*/ 	.word	0x000000ff
        /*0a24*/ 	.word	0x00000000
        /*0a28*/ 	.short	0x010a
        /*0a2a*/ 	.byte	0x04
	.zero		1


	//   ....[149]....
        /*0a2c*/ 	.word	0x00002fb0
        /*0a30*/ 	.word	0x000000ff
        /*0a34*/ 	.word	0x00000000
        /*0a38*/ 	.short	0x010a
        /*0a3a*/ 	.byte	0x04
	.zero		1


	//   ....[150]....
        /*0a3c*/ 	.word	0x00003040
        /*0a40*/ 	.word	0x000000ff
        /*0a44*/ 	.word	0x00000000
        /*0a48*/ 	.short	0x010a
        /*0a4a*/ 	.byte	0x04
	.zero		1


	//   ....[151]....
        /*0a4c*/ 	.word	0x000030d0
        /*0a50*/ 	.word	0x000000ff
        /*0a54*/ 	.word	0x00000000
        /*0a58*/ 	.short	0x010a
        /*0a5a*/ 	.byte	0x04
	.zero		1


	//   ....[152]....
        /*0a5c*/ 	.word	0x00003160
        /*0a60*/ 	.word	0x000000ff
        /*0a64*/ 	.word	0x00000000
        /*0a68*/ 	.short	0x010a
        /*0a6a*/ 	.byte	0x04
	.zero		1


	//   ....[153]....
        /*0a6c*/ 	.word	0x000031f0
        /*0a70*/ 	.word	0x000000ff
        /*0a74*/ 	.word	0x00000000
        /*0a78*/ 	.short	0x010a
        /*0a7a*/ 	.byte	0x04
	.zero		1


	//   ....[154]....
        /*0a7c*/ 	.word	0x00003280
        /*0a80*/ 	.word	0x000000ff
        /*0a84*/ 	.word	0x00000000
        /*0a88*/ 	.short	0x010a
        /*0a8a*/ 	.byte	0x04
	.zero		1


	//   ....[155]....
        /*0a8c*/ 	.word	0x00003310
        /*0a90*/ 	.word	0x000000ff
        /*0a94*/ 	.word	0x00000000
        /*0a98*/ 	.short	0x010a
        /*0a9a*/ 	.byte	0x04
	.zero		1


	//   ....[156]....
        /*0a9c*/ 	.word	0x000033a0
        /*0aa0*/ 	.word	0x000000ff
        /*0aa4*/ 	.word	0x00000000
        /*0aa8*/ 	.short	0x010a
        /*0aaa*/ 	.byte	0x04
	.zero		1


	//   ....[157]....
        /*0aac*/ 	.word	0x00003430
        /*0ab0*/ 	.word	0x000000ff
        /*0ab4*/ 	.word	0x00000000
        /*0ab8*/ 	.short	0x010a
        /*0aba*/ 	.byte	0x04
	.zero		1


	//   ....[158]....
        /*0abc*/ 	.word	0x000034c0
        /*0ac0*/ 	.word	0x000000ff
        /*0ac4*/ 	.word	0x00000000
        /*0ac8*/ 	.short	0x010a
        /*0aca*/ 	.byte	0x04
	.zero		1


	//   ....[159]....
        /*0acc*/ 	.word	0x00003550
        /*0ad0*/ 	.word	0x000000ff
        /*0ad4*/ 	.word	0x00000000
        /*0ad8*/ 	.short	0x010a
        /*0ada*/ 	.byte	0x04
	.zero		1


	//   ....[160]....
        /*0adc*/ 	.word	0x000035e0
        /*0ae0*/ 	.word	0x000000ff
        /*0ae4*/ 	.word	0x00000000
        /*0ae8*/ 	.short	0x010a
        /*0aea*/ 	.byte	0x04
	.zero		1


	//   ....[161]....
        /*0aec*/ 	.word	0x00003670
        /*0af0*/ 	.word	0x000000ff
        /*0af4*/ 	.word	0x00000000
        /*0af8*/ 	.short	0x010a
        /*0afa*/ 	.byte	0x04
	.zero		1


	//   ....[162]....
        /*0afc*/ 	.word	0x00003700
        /*0b00*/ 	.word	0x000000ff
        /*0b04*/ 	.word	0x00000000
        /*0b08*/ 	.short	0x010a
        /*0b0a*/ 	.byte	0x04
	.zero		1


	//   ....[163]....
        /*0b0c*/ 	.word	0x00003790
        /*0b10*/ 	.word	0x000000ff
        /*0b14*/ 	.word	0x00000000
        /*0b18*/ 	.short	0x010a
        /*0b1a*/ 	.byte	0x04
	.zero		1


	//   ....[164]....
        /*0b1c*/ 	.word	0x00003820
        /*0b20*/ 	.word	0x000000ff
        /*0b24*/ 	.word	0x00000000
        /*0b28*/ 	.short	0x010a
        /*0b2a*/ 	.byte	0x04
	.zero		1


	//   ....[165]....
        /*0b2c*/ 	.word	0x000038b0
        /*0b30*/ 	.word	0x000000ff
        /*0b34*/ 	.word	0x00000000
        /*0b38*/ 	.short	0x010a
        /*0b3a*/ 	.byte	0x04
	.zero		1


	//   ....[166]....
        /*0b3c*/ 	.word	0x00003940
        /*0b40*/ 	.word	0x000000ff
        /*0b44*/ 	.word	0x00000000
        /*0b48*/ 	.short	0x010a
        /*0b4a*/ 	.byte	0x04
	.zero		1


	//   ....[167]....
        /*0b4c*/ 	.word	0x000039d0
        /*0b50*/ 	.word	0x000000ff
        /*0b54*/ 	.word	0x00000000
        /*0b58*/ 	.short	0x010a
        /*0b5a*/ 	.byte	0x04
	.zero		1


	//   ....[168]....
        /*0b5c*/ 	.word	0x00003a60
        /*0b60*/ 	.word	0x000000ff
        /*0b64*/ 	.word	0x00000000
        /*0b68*/ 	.short	0x010a
        /*0b6a*/ 	.byte	0x04
	.zero		1


	//   ....[169]....
        /*0b6c*/ 	.word	0x00003af0
        /*0b70*/ 	.word	0x000000ff
        /*0b74*/ 	.word	0x00000000
        /*0b78*/ 	.short	0x010a
        /*0b7a*/ 	.byte	0x04
	.zero		1


	//   ....[170]....
        /*0b7c*/ 	.word	0x00003b80
        /*0b80*/ 	.word	0x000000ff
        /*0b84*/ 	.word	0x00000000
        /*0b88*/ 	.short	0x010a
        /*0b8a*/ 	.byte	0x04
	.zero		1


	//   ....[171]....
        /*0b8c*/ 	.word	0x00003c10
        /*0b90*/ 	.word	0x000000ff
        /*0b94*/ 	.word	0x00000000
        /*0b98*/ 	.short	0x010a
        /*0b9a*/ 	.byte	0x04
	.zero		1


	//   ....[172]....
        /*0b9c*/ 	.word	0x00003ca0
        /*0ba0*/ 	.word	0x000000ff
        /*0ba4*/ 	.word	0x00000000
        /*0ba8*/ 	.short	0x010a
        /*0baa*/ 	.byte	0x04
	.zero		1


	//   ....[173]....
        /*0bac*/ 	.word	0x00003d30
        /*0bb0*/ 	.word	0x000000ff
        /*0bb4*/ 	.word	0x00000000
        /*0bb8*/ 	.short	0x010a
        /*0bba*/ 	.byte	0x04
	.zero		1


	//   ....[174]....
        /*0bbc*/ 	.word	0x00003dc0
        /*0bc0*/ 	.word	0x000000ff
        /*0bc4*/ 	.word	0x00000000
        /*0bc8*/ 	.short	0x010a
        /*0bca*/ 	.byte	0x04
	.zero		1


	//   ....[175]....
        /*0bcc*/ 	.word	0x00003e50
        /*0bd0*/ 	.word	0x000000ff
        /*0bd4*/ 	.word	0x00000000
        /*0bd8*/ 	.short	0x010a
        /*0bda*/ 	.byte	0x04
	.zero		1


	//   ....[176]....
        /*0bdc*/ 	.word	0x00003ee0
        /*0be0*/ 	.word	0x000000ff
        /*0be4*/ 	.word	0x00000000
        /*0be8*/ 	.short	0x010a
        /*0bea*/ 	.byte	0x04
	.zero		1


	//   ....[177]....
        /*0bec*/ 	.word	0x00003f70
        /*0bf0*/ 	.word	0x000000ff
        /*0bf4*/ 	.word	0x00000000
        /*0bf8*/ 	.short	0x010a
        /*0bfa*/ 	.byte	0x04
	.zero		1


	//   ....[178]....
        /*0bfc*/ 	.word	0x00004000
        /*0c00*/ 	.word	0x000000ff
        /*0c04*/ 	.word	0x00000000
        /*0c08*/ 	.short	0x010a
        /*0c0a*/ 	.byte	0x04
	.zero		1


	//   ....[179]....
        /*0c0c*/ 	.word	0x00004090
        /*0c10*/ 	.word	0x000000ff
        /*0c14*/ 	.word	0x00000000
        /*0c18*/ 	.short	0x010a
        /*0c1a*/ 	.byte	0x04
	.zero		1


	//   ....[180]....
        /*0c1c*/ 	.word	0x00004120
        /*0c20*/ 	.word	0x000000ff
        /*0c24*/ 	.word	0x00000000
        /*0c28*/ 	.short	0x010a
        /*0c2a*/ 	.byte	0x04
	.zero		1


	//   ....[181]....
        /*0c2c*/ 	.word	0x000041b0
        /*0c30*/ 	.word	0x000000ff
        /*0c34*/ 	.word	0x00000000
        /*0c38*/ 	.short	0x010a
        /*0c3a*/ 	.byte	0x04
	.zero		1


	//   ....[182]....
        /*0c3c*/ 	.word	0x00004240
        /*0c40*/ 	.word	0x000000ff
        /*0c44*/ 	.word	0x00000000
        /*0c48*/ 	.short	0x010a
        /*0c4a*/ 	.byte	0x04
	.zero		1


	//   ....[183]....
        /*0c4c*/ 	.word	0x000042d0
        /*0c50*/ 	.word	0x000000ff
        /*0c54*/ 	.word	0x00000000
        /*0c58*/ 	.short	0x010a
        /*0c5a*/ 	.byte	0x04
	.zero		1


	//   ....[184]....
        /*0c5c*/ 	.word	0x00004360
        /*0c60*/ 	.word	0x000000ff
        /*0c64*/ 	.word	0x00000000
        /*0c68*/ 	.short	0x010a
        /*0c6a*/ 	.byte	0x04
	.zero		1


	//   ....[185]....
        /*0c6c*/ 	.word	0x000043f0
        /*0c70*/ 	.word	0x000000ff
        /*0c74*/ 	.word	0x00000000
        /*0c78*/ 	.short	0x010a
        /*0c7a*/ 	.byte	0x04
	.zero		1


	//   ....[186]....
        /*0c7c*/ 	.word	0x00004480
        /*0c80*/ 	.word	0x000000ff
        /*0c84*/ 	.word	0x00000000
        /*0c88*/ 	.short	0x010a
        /*0c8a*/ 	.byte	0x04
	.zero		1


	//   ....[187]....
        /*0c8c*/ 	.word	0x00004510
        /*0c90*/ 	.word	0x000000ff
        /*0c94*/ 	.word	0x00000000
        /*0c98*/ 	.short	0x010a
        /*0c9a*/ 	.byte	0x04
	.zero		1


	//   ....[188]....
        /*0c9c*/ 	.word	0x000045b0
        /*0ca0*/ 	.word	0x00000000
        /*0ca4*/ 	.word	0x00000000
        /*0ca8*/ 	.short	0x010a
        /*0caa*/ 	.byte	0xff
	.zero		1


	//   ....[189]....
        /*0cac*/ 	.word	0x000046d0
        /*0cb0*/ 	.word	0x00000002
        /*0cb4*/ 	.word	0x000003d0
        /*0cb8*/ 	.short	0x010a
        /*0cba*/ 	.byte	0xff
	.zero		1


	//   ....[190]....
        /*0cbc*/ 	.word	0x00004730
        /*0cc0*/ 	.word	0x00000004
        /*0cc4*/ 	.word	0x00000000
        /*0cc8*/ 	.short	0x0101
        /*0cca*/ 	.byte	0xff
	.zero		1


	//   ....[191]....
        /*0ccc*/ 	.word	0x00004750
        /*0cd0*/ 	.word	0x000000ff
        /*0cd4*/ 	.word	0x00000380
        /*0cd8*/ 	.short	0x010a
        /*0cda*/ 	.byte	0x05
	.zero		1


	//   ....[192]....
        /*0cdc*/ 	.word	0x00004870
        /*0ce0*/ 	.word	0x00000002
        /*0ce4*/ 	.word	0x00000370
        /*0ce8*/ 	.short	0x010a
        /*0cea*/ 	.byte	0xff
	.zero		1


	//   ....[193]....
        /*0cec*/ 	.word	0x00004980
        /*0cf0*/ 	.word	0x00000002
        /*0cf4*/ 	.word	0x00000000
        /*0cf8*/ 	.short	0x0101
        /*0cfa*/ 	.byte	0xff
	.zero		1


	//   ....[194]....
        /*0cfc*/ 	.word	0x00004a10
        /*0d00*/ 	.word	0x000000ff
        /*0d04*/ 	.word	0x00000380
        /*0d08*/ 	.short	0x0106
        /*0d0a*/ 	.byte	0x05
	.zero		1


	//   ....[195]....
        /*0d0c*/ 	.word	0x00004a30
        /*0d10*/ 	.word	0x000000ff
        /*0d14*/ 	.word	0x00000380
        /*0d18*/ 	.short	0x010a
        /*0d1a*/ 	.byte	0x05
	.zero		1


	//   ....[196]....
        /*0d1c*/ 	.word	0x00004ac0
        /*0d20*/ 	.word	0x000000ff
        /*0d24*/ 	.word	0x00000380
        /*0d28*/ 	.short	0x0106
        /*0d2a*/ 	.byte	0x04
	.zero		1


	//   ....[197]....
        /*0d2c*/ 	.word	0x00004b00
        /*0d30*/ 	.word	0x00000000
        /*0d34*/ 	.word	0x00000380
        /*0d38*/ 	.short	0x010a
        /*0d3a*/ 	.byte	0xff
	.zero		1


	//   ....[198]....
        /*0d3c*/ 	.word	0x00004fe0
        /*0d40*/ 	.word	0x00000000
        /*0d44*/ 	.word	0x00000370
        /*0d48*/ 	.short	0x010a
        /*0d4a*/ 	.byte	0xff
	.zero		1


	//   ....[199]....
        /*0d4c*/ 	.word	0x000050e0
        /*0d50*/ 	.word	0x00000003
        /*0d54*/ 	.word	0x00000000
        /*0d58*/ 	.short	0x0101
        /*0d5a*/ 	.byte	0xff
	.zero		1


	//   ....[200]....
        /*0d5c*/ 	.word	0x000050f0
        /*0d60*/ 	.word	0x000000ff
        /*0d64*/ 	.word	0x00000000
        /*0d68*/ 	.short	0x010a
        /*0d6a*/ 	.byte	0x04
	.zero		1


	//   ....[201]....
        /*0d6c*/ 	.word	0x00005100
        /*0d70*/ 	.word	0x000000ff
        /*0d74*/ 	.word	0x000003b0
        /*0d78*/ 	.short	0x010a
        /*0d7a*/ 	.byte	0x09
	.zero		1


	//   ....[202]....
        /*0d7c*/ 	.word	0x000051e0
        /*0d80*/ 	.word	0x000000ff
        /*0d84*/ 	.word	0x00000000
        /*0d88*/ 	.short	0x010a
        /*0d8a*/ 	.byte	0x07
	.zero		1


	//   ....[203]....
        /*0d8c*/ 	.word	0x00005310
        /*0d90*/ 	.word	0x000000ff
        /*0d94*/ 	.word	0x00000000
        /*0d98*/ 	.short	0x010a
        /*0d9a*/ 	.byte	0x04
	.zero		1


	//   ....[204]....
        /*0d9c*/ 	.word	0x000054d0
        /*0da0*/ 	.word	0x000000ff
        /*0da4*/ 	.word	0x00000000
        /*0da8*/ 	.short	0x010a
        /*0daa*/ 	.byte	0x05
	.zero		1


	//   ....[205]....
        /*0dac*/ 	.word	0x00005560
        /*0db0*/ 	.word	0x000000ff
        /*0db4*/ 	.word	0x00000000
        /*0db8*/ 	.short	0x010a
        /*0dba*/ 	.byte	0x05
	.zero		1


	//   ....[206]....
        /*0dbc*/ 	.word	0x000055f0
        /*0dc0*/ 	.word	0x000000ff
        /*0dc4*/ 	.word	0x00000000
        /*0dc8*/ 	.short	0x010a
        /*0dca*/ 	.byte	0x05
	.zero		1


	//   ....[207]....
        /*0dcc*/ 	.word	0x00005680
        /*0dd0*/ 	.word	0x000000ff
        /*0dd4*/ 	.word	0x00000000
        /*0dd8*/ 	.short	0x010a
        /*0dda*/ 	.byte	0x07
	.zero		1


	//   ....[208]....
        /*0ddc*/ 	.word	0x00005ab0
        /*0de0*/ 	.word	0x00000000
        /*0de4*/ 	.word	0x00000370
        /*0de8*/ 	.short	0x010a
        /*0dea*/ 	.byte	0xff
	.zero		1


	//   ....[209]....
        /*0dec*/ 	.word	0x00005b90
        /*0df0*/ 	.word	0x00000000
        /*0df4*/ 	.word	0x00000000
        /*0df8*/ 	.short	0x0101
        /*0dfa*/ 	.byte	0xff
	.zero		1


	//   ....[210]....
        /*0dfc*/ 	.word	0x00005eb0
        /*0e00*/ 	.word	0x000000ff
        /*0e04*/ 	.word	0x00000368
        /*0e08*/ 	.short	0x010a
        /*0e0a*/ 	.byte	0x0d
	.zero		1


	//   ....[211]....
        /*0e0c*/ 	.word	0x00006090
        /*0e10*/ 	.word	0x000000ff
        /*0e14*/ 	.word	0x00000350
        /*0e18*/ 	.short	0x010a
        /*0e1a*/ 	.byte	0x0e
	.zero		1


	//   ....[212]....
        /*0e1c*/ 	.word	0x000063a0
        /*0e20*/ 	.word	0x000000ff
        /*0e24*/ 	.word	0x00000340
        /*0e28*/ 	.short	0x010b
        /*0e2a*/ 	.byte	0x0e
	.zero		1


	//   ....[213]....
        /*0e2c*/ 	.word	0x00006400
        /*0e30*/ 	.word	0x000000ff
        /*0e34*/ 	.word	0x00000000
        /*0e38*/ 	.short	0x0101
        /*0e3a*/ 	.byte	0x0f
	.zero		1


	//   ....[214]....
        /*0e3c*/ 	.word	0x00006450
        /*0e40*/ 	.word	0x000000ff
        /*0e44*/ 	.word	0x00000000
        /*0e48*/ 	.short	0x010a
        /*0e4a*/ 	.byte	0x04
	.zero		1


	//   ....[215]....
        /*0e4c*/ 	.word	0x000064f0
        /*0e50*/ 	.word	0x00000000
        /*0e54*/ 	.word	0x00000000
        /*0e58*/ 	.short	0x010a
        /*0e5a*/ 	.byte	0xff
	.zero		1


	//   ....[216]....
        /*0e5c*/ 	.word	0x000067c0
        /*0e60*/ 	.word	0x00000000
        /*0e64*/ 	.word	0x00000370
        /*0e68*/ 	.short	0x010a
        /*0e6a*/ 	.byte	0xff
	.zero		1


	//   ....[217]....
        /*0e6c*/ 	.word	0x000068b0
        /*0e70*/ 	.word	0x00000000
        /*0e74*/ 	.word	0x00000000
        /*0e78*/ 	.short	0x0101
        /*0e7a*/ 	.byte	0xff
	.zero		1


	//   ....[218]....
        /*0e7c*/ 	.word	0x00007030
        /*0e80*/ 	.word	0x000000ff
        /*0e84*/ 	.word	0x00000340
        /*0e88*/ 	.short	0x010a
        /*0e8a*/ 	.byte	0x05
	.zero		1


	//   ....[219]....
        /*0e8c*/ 	.word	0x00007090
        /*0e90*/ 	.word	0x00000008
        /*0e94*/ 	.word	0x00000390
        /*0e98*/ 	.short	0x010a
        /*0e9a*/ 	.byte	0x27
	.zero		1


	//   ....[220]....
        /*0e9c*/ 	.word	0x00007120
        /*0ea0*/ 	.word	0x000000ff
        /*0ea4*/ 	.word	0x00000340
        /*0ea8*/ 	.short	0x010a
        /*0eaa*/ 	.byte	0x05
	.zero		1


	//   ....[221]....
        /*0eac*/ 	.word	0x00007260
        /*0eb0*/ 	.word	0x00000008
        /*0eb4*/ 	.word	0x00000390
        /*0eb8*/ 	.short	0x010a
        /*0eba*/ 	.byte	0x27
	.zero		1


	//   ....[222]....
        /*0ebc*/ 	.word	0x000074b0
        /*0ec0*/ 	.word	0x000000ff
        /*0ec4*/ 	.word	0x00000000
        /*0ec8*/ 	.short	0x0101
        /*0eca*/ 	.byte	0x05
	.zero		1


	//   ....[223]....
        /*0ecc*/ 	.word	0x00007840
        /*0ed0*/ 	.word	0x000000ff
        /*0ed4*/ 	.word	0x00000000
        /*0ed8*/ 	.short	0x0101
        /*0eda*/ 	.byte	0x04
	.zero		1


	//   ....[224]....
        /*0edc*/ 	.word	0x00007ab0
        /*0ee0*/ 	.word	0x00000004
        /*0ee4*/ 	.word	0x000003e0
        /*0ee8*/ 	.short	0x010a
        /*0eea*/ 	.byte	0xff
	.zero		1


	//   ....[225]....
        /*0eec*/ 	.word	0x00007b10
        /*0ef0*/ 	.word	0x00000004
        /*0ef4*/ 	.word	0x000001a0
        /*0ef8*/ 	.short	0x010a
        /*0efa*/ 	.byte	0xff
	.zero		1


	//   ....[226]....
        /*0efc*/ 	.word	0x00007b70
        /*0f00*/ 	.word	0x00000004
        /*0f04*/ 	.word	0x000001a0
        /*0f08*/ 	.short	0x010a
        /*0f0a*/ 	.byte	0xff
	.zero		1


	//   ....[227]....
        /*0f0c*/ 	.word	0x00007bc0
        /*0f10*/ 	.word	0x00000008
        /*0f14*/ 	.word	0x00000370
        /*0f18*/ 	.short	0x010a
        /*0f1a*/ 	.byte	0xff
	.zero		1


	//   ....[228]....
        /*0f1c*/ 	.word	0x00007c20
        /*0f20*/ 	.word	0x00000000
        /*0f24*/ 	.word	0x00000000
        /*0f28*/ 	.short	0x010a
        /*0f2a*/ 	.byte	0xff
	.zero		1


	//   ....[229]....
        /*0f2c*/ 	.word	0x00007c80
        /*0f30*/ 	.word	0x00000000
        /*0f34*/ 	.word	0x00000000
        /*0f38*/ 	.short	0x010a
        /*0f3a*/ 	.byte	0xff
	.zero		1


	//   ....[230]....
        /*0f3c*/ 	.word	0x00007ce0
        /*0f40*/ 	.word	0x00000000
        /*0f44*/ 	.word	0x00000000
        /*0f48*/ 	.short	0x010a
        /*0f4a*/ 	.byte	0xff
	.zero		1


	//   ....[231]....
        /*0f4c*/ 	.word	0x00007d40
        /*0f50*/ 	.word	0x00000000
        /*0f54*/ 	.word	0x00000000
        /*0f58*/ 	.short	0x010a
        /*0f5a*/ 	.byte	0xff
	.zero		1


	//   ....[232]....
        /*0f5c*/ 	.word	0x00007da0
        /*0f60*/ 	.word	0x00000000
        /*0f64*/ 	.word	0x00000000
        /*0f68*/ 	.short	0x010a
        /*0f6a*/ 	.byte	0xff
	.zero		1


	//   ....[233]....
        /*0f6c*/ 	.word	0x00007e00
        /*0f70*/ 	.word	0x00000000
        /*0f74*/ 	.word	0x00000000
        /*0f78*/ 	.short	0x010a
        /*0f7a*/ 	.byte	0xff
	.zero		1


	//   ....[234]....
        /*0f7c*/ 	.word	0x00007e60
        /*0f80*/ 	.word	0x00000000
        /*0f84*/ 	.word	0x00000000
        /*0f88*/ 	.short	0x010a
        /*0f8a*/ 	.byte	0xff
	.zero		1


	//   ....[235]....
        /*0f8c*/ 	.word	0x00007ec0
        /*0f90*/ 	.word	0x00000000
        /*0f94*/ 	.word	0x00000000
        /*0f98*/ 	.short	0x010a
        /*0f9a*/ 	.byte	0xff
	.zero		1


	//   ....[236]....
        /*0f9c*/ 	.word	0x00007f20
        /*0fa0*/ 	.word	0x00000000
        /*0fa4*/ 	.word	0x00000000
        /*0fa8*/ 	.short	0x010a
        /*0faa*/ 	.byte	0xff
	.zero		1


	//   ....[237]....
        /*0fac*/ 	.word	0x00007f80
        /*0fb0*/ 	.word	0x00000000
        /*0fb4*/ 	.word	0x00000000
        /*0fb8*/ 	.short	0x010a
        /*0fba*/ 	.byte	0xff
	.zero		1


	//   ....[238]....
        /*0fbc*/ 	.word	0x00007fe0
        /*0fc0*/ 	.word	0x00000000
        /*0fc4*/ 	.word	0x00000000
        /*0fc8*/ 	.short	0x010a
        /*0fca*/ 	.byte	0xff
	.zero		1


	//   ....[239]....
        /*0fcc*/ 	.word	0x00008040
        /*0fd0*/ 	.word	0x00000000
        /*0fd4*/ 	.word	0x00000000
        /*0fd8*/ 	.short	0x010a
        /*0fda*/ 	.byte	0xff
	.zero		1


	//   ....[240]....
        /*0fdc*/ 	.word	0x000080a0
        /*0fe0*/ 	.word	0x00000000
        /*0fe4*/ 	.word	0x00000000
        /*0fe8*/ 	.short	0x010a
        /*0fea*/ 	.byte	0xff
	.zero		1


	//   ....[241]....
        /*0fec*/ 	.word	0x00008100
        /*0ff0*/ 	.word	0x00000000
        /*0ff4*/ 	.word	0x00000000
        /*0ff8*/ 	.short	0x010a
        /*0ffa*/ 	.byte	0xff
	.zero		1


	//   ....[242]....
        /*0ffc*/ 	.word	0x00008160
        /*1000*/ 	.word	0x00000000
        /*1004*/ 	.word	0x00000000
        /*1008*/ 	.short	0x010a
        /*100a*/ 	.byte	0xff
	.zero		1


	//   ....[243]....
        /*100c*/ 	.word	0x000081c0
        /*1010*/ 	.word	0x00000000
        /*1014*/ 	.word	0x00000000
        /*1018*/ 	.short	0x010a
        /*101a*/ 	.byte	0xff
	.zero		1


	//   ....[244]....
        /*101c*/ 	.word	0x00008220
        /*1020*/ 	.word	0x00000000
        /*1024*/ 	.word	0x00000000
        /*1028*/ 	.short	0x010a
        /*102a*/ 	.byte	0xff
	.zero		1


	//   ....[245]....
        /*102c*/ 	.word	0x00008280
        /*1030*/ 	.word	0x00000000
        /*1034*/ 	.word	0x00000000
        /*1038*/ 	.short	0x010a
        /*103a*/ 	.byte	0xff
	.zero		1


	//   ....[246]....
        /*103c*/ 	.word	0x000082e0
        /*1040*/ 	.word	0x00000000
        /*1044*/ 	.word	0x00000000
        /*1048*/ 	.short	0x010a
        /*104a*/ 	.byte	0xff
	.zero		1


	//   ....[247]....
        /*104c*/ 	.word	0x00008340
        /*1050*/ 	.word	0x00000000
        /*1054*/ 	.word	0x00000000
        /*1058*/ 	.short	0x010a
        /*105a*/ 	.byte	0xff
	.zero		1


	//   ....[248]....
        /*105c*/ 	.word	0x000083a0
        /*1060*/ 	.word	0x00000000
        /*1064*/ 	.word	0x00000000
        /*1068*/ 	.short	0x010a
        /*106a*/ 	.byte	0xff
	.zero		1


	//   ....[249]....
        /*106c*/ 	.word	0x00008400
        /*1070*/ 	.word	0x00000000
        /*1074*/ 	.word	0x00000000
        /*1078*/ 	.short	0x010a
        /*107a*/ 	.byte	0xff
	.zero		1


	//   ....[250]....
        /*107c*/ 	.word	0x00008460
        /*1080*/ 	.word	0x00000000
        /*1084*/ 	.word	0x00000000
        /*1088*/ 	.short	0x010a
        /*108a*/ 	.byte	0xff
	.zero		1


	//   ....[251]....
        /*108c*/ 	.word	0x000084c0
        /*1090*/ 	.word	0x00000000
        /*1094*/ 	.word	0x00000000
        /*1098*/ 	.short	0x010a
        /*109a*/ 	.byte	0xff
	.zero		1


	//   ....[252]....
        /*109c*/ 	.word	0x00008520
        /*10a0*/ 	.word	0x00000000
        /*10a4*/ 	.word	0x00000000
        /*10a8*/ 	.short	0x010a
        /*10aa*/ 	.byte	0xff
	.zero		1


	//   ....[253]....
        /*10ac*/ 	.word	0x00008580
        /*10b0*/ 	.word	0x00000000
        /*10b4*/ 	.word	0x00000000
        /*10b8*/ 	.short	0x010a
        /*10ba*/ 	.byte	0xff
	.zero		1


	//   ....[254]....
        /*10bc*/ 	.word	0x000085e0
        /*10c0*/ 	.word	0x00000000
        /*10c4*/ 	.word	0x00000000
        /*10c8*/ 	.short	0x010a
        /*10ca*/ 	.byte	0xff
	.zero		1


	//   ....[255]....
        /*10cc*/ 	.word	0x00008640
        /*10d0*/ 	.word	0x00000000
        /*10d4*/ 	.word	0x00000000
        /*10d8*/ 	.short	0x010a
        /*10da*/ 	.byte	0xff
	.zero		1


	//   ....[0]....
        /*10dc*/ 	.word	0x000086a0
        /*10e0*/ 	.word	0x00000000
        /*10e4*/ 	.word	0x00000000
        /*10e8*/ 	.short	0x010a
        /*10ea*/ 	.byte	0xff
	.zero		1


	//   ....[1]....
        /*10ec*/ 	.word	0x00008700
        /*10f0*/ 	.word	0x00000000
        /*10f4*/ 	.word	0x00000000
        /*10f8*/ 	.short	0x010a
        /*10fa*/ 	.byte	0xff
	.zero		1


	//   ....[2]....
        /*10fc*/ 	.word	0x00008760
        /*1100*/ 	.word	0x00000000
        /*1104*/ 	.word	0x00000000
        /*1108*/ 	.short	0x010a
        /*110a*/ 	.byte	0xff
	.zero		1


	//   ....[3]....
        /*110c*/ 	.word	0x000087c0
        /*1110*/ 	.word	0x00000000
        /*1114*/ 	.word	0x00000000
        /*1118*/ 	.short	0x010a
        /*111a*/ 	.byte	0xff
	.zero		1


	//   ....[4]....
        /*111c*/ 	.word	0x00008820
        /*1120*/ 	.word	0x00000000
        /*1124*/ 	.word	0x00000000
        /*1128*/ 	.short	0x010a
        /*112a*/ 	.byte	0xff
	.zero		1


	//   ....[5]....
        /*112c*/ 	.word	0x00008880
        /*1130*/ 	.word	0x00000000
        /*1134*/ 	.word	0x00000000
        /*1138*/ 	.short	0x010a
        /*113a*/ 	.byte	0xff
	.zero		1


	//   ....[6]....
        /*113c*/ 	.word	0x000088e0
        /*1140*/ 	.word	0x00000000
        /*1144*/ 	.word	0x00000000
        /*1148*/ 	.short	0x010a
        /*114a*/ 	.byte	0xff
	.zero		1


	//   ....[7]....
        /*114c*/ 	.word	0x00008940
        /*1150*/ 	.word	0x00000000
        /*1154*/ 	.word	0x00000000
        /*1158*/ 	.short	0x010a
        /*115a*/ 	.byte	0xff
	.zero		1


	//   ....[8]....
        /*115c*/ 	.word	0x000089a0
        /*1160*/ 	.word	0x00000000
        /*1164*/ 	.word	0x00000000
        /*1168*/ 	.short	0x010a
        /*116a*/ 	.byte	0xff
	.zero		1


	//   ....[9]....
        /*116c*/ 	.word	0x00008a00
        /*1170*/ 	.word	0x00000000
        /*1174*/ 	.word	0x00000000
        /*1178*/ 	.short	0x010a
        /*117a*/ 	.byte	0xff
	.zero		1


	//   ....[10]....
        /*117c*/ 	.word	0x00008a60
        /*1180*/ 	.word	0x00000000
        /*1184*/ 	.word	0x00000000
        /*1188*/ 	.short	0x010a
        /*118a*/ 	.byte	0xff
	.zero		1


	//   ....[11]....
        /*118c*/ 	.word	0x00008ac0
        /*1190*/ 	.word	0x00000000
        /*1194*/ 	.word	0x00000000
        /*1198*/ 	.short	0x010a
        /*119a*/ 	.byte	0xff
	.zero		1


	//   ....[12]....
        /*119c*/ 	.word	0x00008b20
        /*11a0*/ 	.word	0x00000000
        /*11a4*/ 	.word	0x00000000
        /*11a8*/ 	.short	0x010a
        /*11aa*/ 	.byte	0xff
	.zero		1


	//   ....[13]....
        /*11ac*/ 	.word	0x00008b80
        /*11b0*/ 	.word	0x00000000
        /*11b4*/ 	.word	0x00000000
        /*11b8*/ 	.short	0x010a
        /*11ba*/ 	.byte	0xff
	.zero		1


	//   ....[14]....
        /*11bc*/ 	.word	0x00008be0
        /*11c0*/ 	.word	0x00000000
        /*11c4*/ 	.word	0x00000000
        /*11c8*/ 	.short	0x010a
        /*11ca*/ 	.byte	0xff
	.zero		1


	//   ....[15]....
        /*11cc*/ 	.word	0x00008c40
        /*11d0*/ 	.word	0x00000000
        /*11d4*/ 	.word	0x00000000
        /*11d8*/ 	.short	0x010a
        /*11da*/ 	.byte	0xff
	.zero		1


	//   ....[16]....
        /*11dc*/ 	.word	0x00008ca0
        /*11e0*/ 	.word	0x00000000
        /*11e4*/ 	.word	0x00000000
        /*11e8*/ 	.short	0x010a
        /*11ea*/ 	.byte	0xff
	.zero		1


	//   ....[17]....
        /*11ec*/ 	.word	0x00008d00
        /*11f0*/ 	.word	0x00000000
        /*11f4*/ 	.word	0x00000000
        /*11f8*/ 	.short	0x010a
        /*11fa*/ 	.byte	0xff
	.zero		1


	//   ....[18]....
        /*11fc*/ 	.word	0x00008d60
        /*1200*/ 	.word	0x00000000
        /*1204*/ 	.word	0x00000000
        /*1208*/ 	.short	0x010a
        /*120a*/ 	.byte	0xff
	.zero		1


	//   ....[19]....
        /*120c*/ 	.word	0x00008dc0
        /*1210*/ 	.word	0x00000000
        /*1214*/ 	.word	0x00000000
        /*1218*/ 	.short	0x010a
        /*121a*/ 	.byte	0xff
	.zero		1


	//   ....[20]....
        /*121c*/ 	.word	0x00008e20
        /*1220*/ 	.word	0x00000000
        /*1224*/ 	.word	0x00000000
        /*1228*/ 	.short	0x010a
        /*122a*/ 	.byte	0xff
	.zero		1


	//   ....[21]....
        /*122c*/ 	.word	0x00008e80
        /*1230*/ 	.word	0x00000000
        /*1234*/ 	.word	0x00000000
        /*1238*/ 	.short	0x010a
        /*123a*/ 	.byte	0xff
	.zero		1


	//   ....[22]....
        /*123c*/ 	.word	0x00008ee0
        /*1240*/ 	.word	0x00000000
        /*1244*/ 	.word	0x00000000
        /*1248*/ 	.short	0x010a
        /*124a*/ 	.byte	0xff
	.zero		1


	//   ....[23]....
        /*124c*/ 	.word	0x00008f30
        /*1250*/ 	.word	0x00000002
        /*1254*/ 	.word	0x000003d0
        /*1258*/ 	.short	0x010a
        /*125a*/ 	.byte	0xff
	.zero		1


	//   ....[24]....
        /*125c*/ 	.word	0x00008f90
        /*1260*/ 	.word	0x00000002
        /*1264*/ 	.word	0x00000380
        /*1268*/ 	.short	0x010a
        /*126a*/ 	.byte	0xff
	.zero		1


	//   ....[25]....
        /*126c*/ 	.word	0x00008fe0
        /*1270*/ 	.word	0x00000002
        /*1274*/ 	.word	0x00000370
        /*1278*/ 	.short	0x010a
        /*127a*/ 	.byte	0xff
	.zero		1


	//   ....[26]....
        /*127c*/ 	.word	0x00009040
        /*1280*/ 	.word	0x00000000
        /*1284*/ 	.word	0x00000380
        /*1288*/ 	.short	0x010a
        /*128a*/ 	.byte	0xff
	.zero		1


	//   ....[27]....
        /*128c*/ 	.word	0x00009090
        /*1290*/ 	.word	0x00000000
        /*1294*/ 	.word	0x00000370
        /*1298*/ 	.short	0x010a
        /*129a*/ 	.byte	0xff
	.zero		1


	//   ....[28]....
        /*129c*/ 	.word	0x000090f0
        /*12a0*/ 	.word	0x00000003
        /*12a4*/ 	.word	0x000003b0
        /*12a8*/ 	.short	0x010a
        /*12aa*/ 	.byte	0xff
	.zero		1


	//   ....[29]....
        /*12ac*/ 	.word	0x00009150
        /*12b0*/ 	.word	0x00000000
        /*12b4*/ 	.word	0x00000000
        /*12b8*/ 	.short	0x010a
        /*12ba*/ 	.byte	0xff
	.zero		1


	//   ....[30]....
        /*12bc*/ 	.word	0x000091b0
        /*12c0*/ 	.word	0x00000000
        /*12c4*/ 	.word	0x00000000
        /*12c8*/ 	.short	0x010a
        /*12ca*/ 	.byte	0xff
	.zero		1


	//   ....[31]....
        /*12cc*/ 	.word	0x00009210
        /*12d0*/ 	.word	0x00000000
        /*12d4*/ 	.word	0x00000000
        /*12d8*/ 	.short	0x010a
        /*12da*/ 	.byte	0xff
	.zero		1


	//   ....[32]....
        /*12dc*/ 	.word	0x00009270
        /*12e0*/ 	.word	0x00000000
        /*12e4*/ 	.word	0x00000000
        /*12e8*/ 	.short	0x010a
        /*12ea*/ 	.byte	0xff
	.zero		1


	//   ....[33]....
        /*12ec*/ 	.word	0x000092d0
        /*12f0*/ 	.word	0x00000000
        /*12f4*/ 	.word	0x00000000
        /*12f8*/ 	.short	0x010a
        /*12fa*/ 	.byte	0xff
	.zero		1


	//   ....[34]....
        /*12fc*/ 	.word	0x00009320
        /*1300*/ 	.word	0x00000000
        /*1304*/ 	.word	0x00000370
        /*1308*/ 	.short	0x010a
        /*130a*/ 	.byte	0xff
	.zero		1


	//   ....[35]....
        /*130c*/ 	.word	0x00009380
        /*1310*/ 	.word	0x00000000
        /*1314*/ 	.word	0x00000368
        /*1318*/ 	.short	0x010a
        /*131a*/ 	.byte	0xff
	.zero		1


	//   ....[36]....
        /*131c*/ 	.word	0x000093e0
        /*1320*/ 	.word	0x00000000
        /*1324*/ 	.word	0x00000350
        /*1328*/ 	.short	0x010a
        /*132a*/ 	.byte	0xff
	.zero		1


	//   ....[37]....
        /*132c*/ 	.word	0x00009440
        /*1330*/ 	.word	0x00000000
        /*1334*/ 	.word	0x00000000
        /*1338*/ 	.short	0x010a
        /*133a*/ 	.byte	0xff
	.zero		1


	//   ....[38]....
        /*133c*/ 	.word	0x00009490
        /*1340*/ 	.word	0x00000000
        /*1344*/ 	.word	0x00000370
        /*1348*/ 	.short	0x010a
        /*134a*/ 	.byte	0xff
	.zero		1


	//   ....[39]....
        /*134c*/ 	.word	0x000094f0
        /*1350*/ 	.word	0x00000000
        /*1354*/ 	.word	0x00000340
        /*1358*/ 	.short	0x010a
        /*135a*/ 	.byte	0xff
	.zero		1


	//   ....[40]....
        /*135c*/ 	.word	0x00009550
        /*1360*/ 	.word	0x00000000
        /*1364*/ 	.word	0x00000390
        /*1368*/ 	.short	0x010a
        /*136a*/ 	.byte	0xff
	.zero		1


	//----- nvinfo : EIATTR_NUM_MBARRIERS
	.align		4
.L_44:
        /*136c*/ 	.byte	0x03, 0x38
        /*136e*/ 	.short	0x007e


	//----- nvinfo : EIATTR_EXIT_INSTR_OFFSETS
	.align		4
        /*1370*/ 	.byte	0x04, 0x1c
        /*1372*/ 	.short	(.L_46 - .L_45)


	//   ....[0]....
.L_45:
        /*1374*/ 	.word	0x000045e0


	//   ....[1]....
        /*1378*/ 	.word	0x00004ad0


	//   ....[2]....
        /*137c*/ 	.word	0x00004b30


	//   ....[3]....
        /*1380*/ 	.word	0x000058e0


	//   ....[4]....
        /*1384*/ 	.word	0x00006520


	//   ....[5]....
        /*1388*/ 	.word	0x00006560


	//   ....[6]....
        /*138c*/ 	.word	0x000079e0


	//   ....[7]....
        /*1390*/ 	.word	0x00007a50


	//   ....[8]....
        /*1394*/ 	.word	0x00007a80


	//   ....[9]....
        /*1398*/ 	.word	0x00007aa0


	//----- nvinfo : EIATTR_MAX_THREADS
	.align		4
.L_46:
        /*139c*/ 	.byte	0x04, 0x05
        /*139e*/ 	.short	(.L_48 - .L_47)
.L_47:
        /*13a0*/ 	.word	0x00000100
        /*13a4*/ 	.word	0x00000001
        /*13a8*/ 	.word	0x00000001


	//----- nvinfo : EIATTR_CRS_STACK_SIZE
	.align		4
.L_48:
        /*13ac*/ 	.byte	0x04, 0x1e
        /*13ae*/ 	.short	(.L_50 - .L_49)
.L_49:
        /*13b0*/ 	.word	0x00000000


	//----- nvinfo : EIATTR_CBANK_PARAM_SIZE
	.align		4
.L_50:
        /*13b4*/ 	.byte	0x03, 0x19
        /*13b6*/ 	.short	0x0800


	//----- nvinfo : EIATTR_PARAM_CBANK
	.align		4
        /*13b8*/ 	.byte	0x04, 0x0a
        /*13ba*/ 	.short	(.L_52 - .L_51)
	.align		4
.L_51:
        /*13bc*/ 	.word	index@(.nv.constant0._ZN7cutlass13device_kernelINS_4gemm6kernel13GemmUniversalIN4cute5tupleIJiiiiEEENS1_10collective13CollectiveMmaINS1_35MainloopSm100TmaUmmaWarpSpecializedILi52ELi2ELi4ENS5_IJNS4_1CILi1EEESB_SB_EEEEENS5_IJNSA_ILi128EEENSA_ILi8EEENSA_ILi16EEEEEENS_10bfloat16_tENS5_IJlSB_lEEESI_SJ_NS4_8TiledMMAINS4_8MMA_AtomIJNS4_20SM100_MMA_F16BF16_SSISI_SI_fLi128ELi8ELNS4_4UMMA5MajorE0ELSO_0ELNSN_7ScaleInE0ELSP_0EEEEEENS4_6LayoutISC_NS5_IJNSA_ILi0EEEST_ST_EEEEENS5_IJNS4_10UnderscoreESW_SW_EEEEENS4_13SM90_TMA_LOADENS4_14ComposedLayoutINS4_7SwizzleILi1ELi4ELi3EEENS4_18smem_ptr_flag_bitsILi16EEENSS_INS5_IJSF_SG_EEENS5_IJSG_SB_EEEEEEEvNS4_8identityESZ_S18_vS19_EENS_8epilogue10collective18CollectiveEpilogueINS1B_23Sm100TmaWarpSpecializedILi2ELi1ELi8ELb1ELb0EEEJSH_NS5_IJNSS_ISE_SB_EENSS_ISF_SB_EEEEESI_SJ_SI_SJ_NS1B_6fusion15FusionCallbacksIS1F_NS1J_17LinearCombinationISI_fSI_fLNS_15FloatRoundStyleE2EEESH_S1I_JEEENS4_5SM1004TMEM4LOAD25SM100_TMEM_LOAD_32dp32b8xESZ_NS10_INS11_ILi0ELi4ELi3EEES14_NSS_INS5_IJSF_SF_EEENS5_IJSF_SB_EEEEEEENS4_39AutoVectorizingCopyWithAssumedAlignmentILi128EEENS4_14SM90_TMA_STOREES1X_S1Z_S1Z_EEEvvEEEEvNT_6ParamsE)
        /*13c0*/ 	.short	0x0380
        /*13c2*/ 	.short	0x0800


	//----- nvinfo : EIATTR_SW_WAR
	.align		4
.L_52:
        /*13c4*/ 	.byte	0x04, 0x36
        /*13c6*/ 	.short	(.L_54 - .L_53)
.L_53:
        /*13c8*/ 	.word	0x00000008
.L_54:


//--------------------- .nv.callgraph             --------------------------
	.section	.nv.callgraph,"",@"SHT_CUDA_CALLGRAPH"
	.align	4
	.sectionentsize	8
	.align		4
        /*0000*/ 	.word	0x00000000
	.align		4
        /*0004*/ 	.word	0xffffffff
	.align		4
        /*0008*/ 	.word	index@(_ZN7cutlass13device_kernelINS_4gemm6kernel13GemmUniversalIN4cute5tupleIJiiiiEEENS1_10collective13CollectiveMmaINS1_35MainloopSm100TmaUmmaWarpSpecializedILi52ELi2ELi4ENS5_IJNS4_1CILi1EEESB_SB_EEEEENS5_IJNSA_ILi128EEENSA_ILi8EEENSA_ILi16EEEEEENS_10bfloat16_tENS5_IJlSB_lEEESI_SJ_NS4_8TiledMMAINS4_8MMA_AtomIJNS4_20SM100_MMA_F16BF16_SSISI_SI_fLi128ELi8ELNS4_4UMMA5MajorE0ELSO_0ELNSN_7ScaleInE0ELSP_0EEEEEENS4_6LayoutISC_NS5_IJNSA_ILi0EEEST_ST_EEEEENS5_IJNS4_10UnderscoreESW_SW_EEEEENS4_13SM90_TMA_LOADENS4_14ComposedLayoutINS4_7SwizzleILi1ELi4ELi3EEENS4_18smem_ptr_flag_bitsILi16EEENSS_INS5_IJSF_SG_EEENS5_IJSG_SB_EEEEEEEvNS4_8identityESZ_S18_vS19_EENS_8epilogue10collective18CollectiveEpilogueINS1B_23Sm100TmaWarpSpecializedILi2ELi1ELi8ELb1ELb0EEEJSH_NS5_IJNSS_ISE_SB_EENSS_ISF_SB_EEEEESI_SJ_SI_SJ_NS1B_6fusion15FusionCallbacksIS1F_NS1J_17LinearCombinationISI_fSI_fLNS_15FloatRoundStyleE2EEESH_S1I_JEEENS4_5SM1004TMEM4LOAD25SM100_TMEM_LOAD_32dp32b8xESZ_NS10_INS11_ILi0ELi4ELi3EEES14_NSS_INS5_IJSF_SF_EEENS5_IJSF_SB_EEEEEEENS4_39AutoVectorizingCopyWithAssumedAlignmentILi128EEENS4_14SM90_TMA_STOREES1X_S1Z_S1Z_EEEvvEEEEvNT_6ParamsE)
	.align		4
        /*000c*/ 	.word	index@(__assertfail)
	.align		4
        /*0010*/ 	.word	0x00000000
	.align		4
        /*0014*/ 	.word	0xfffffffe
	.align		4
        /*0018*/ 	.word	0x00000000
	.align		4
        /*001c*/ 	.word	0xfffffffd
	.align		4
        /*0020*/ 	.word	0x00000000
	.align		4
        /*0024*/ 	.word	0xfffffffc


//--------------------- .nv.constant4             --------------------------
	.section	.nv.constant4,"a",@progbits
	.align	8
	.align		8
.nv.constant4:
        /*0000*/ 	.dword	__assertfail
	.align		8
        /*0008*/ 	.dword	__unnamed_1
	.align		8
        /*0010*/ 	.dword	_ZN39_INTERNAL_e610b1db_4_k_cu_af755d36_92914cuda3std3__45__cpo5beginE
	.align		8
        /*0018*/ 	.dword	_ZN39_INTERNAL_e610b1db_4_k_cu_af755d36_92914cuda3std3__45__cpo3endE
	.align		8
        /*0020*/ 	.dword	_ZN39_INTERNAL_e610b1db_4_k_cu_af755d36_92914cuda3std3__45__cpo6cbeginE
	.align		8
        /*0028*/ 	.dword	_ZN39_INTERNAL_e610b1db_4_k_cu_af755d36_92914cuda3std3__45__cpo4cendE
	.align		8
        /*0030*/ 	.dword	_ZN39_INTERNAL_e610b1db_4_k_cu_af755d36_92914cuda3std3__441_GLOBAL__N__e610b1db_4_k_cu_af755d36_92916ignoreE
	.align		8
        /*0038*/ 	.dword	_ZN39_INTERNAL_e610b1db_4_k_cu_af755d36_92914cuda3std3__419piecewise_constructE
	.align		8
        /*0040*/ 	.dword	_ZN39_INTERNAL_e610b1db_4_k_cu_af755d36_92914cuda3std3__48in_placeE
	.align		8
        /*0048*/ 	.dword	_ZN39_INTERNAL_e610b1db_4_k_cu_af755d36_92914cuda3std6ranges3__45__cpo4swapE
	.align		8
        /*0050*/ 	.dword	_ZN39_INTERNAL_e610b1db_4_k_cu_af755d36_92914cuda3std6ranges3__45__cpo9iter_moveE
	.align		8
        /*0058*/ 	.dword	_ZN39_INTERNAL_e610b1db_4_k_cu_af755d36_92914cute7productE
	.align		8
        /*0060*/ 	.dword	_ZN39_INTERNAL_e610b1db_4_k_cu_af755d36_92914cute1_E
	.align		8
        /*0068*/ 	.dword	$str$25
	.align		8
        /*0070*/ 	.dword	$str$26


//--------------------- .text._ZN7cutlass13device_kernelINS_4gemm6kernel13GemmUniversalIN4cute5tupleIJiiiiEEENS1_10collective13CollectiveMmaINS1_35MainloopSm100TmaUmmaWarpSpecializedILi52ELi2ELi4ENS5_IJNS4_1CILi1EEESB_SB_EEEEENS5_IJNSA_ILi128EEENSA_ILi8EEENSA_ILi16EEEEEENS_10bfloat16_tENS5_IJlSB_lEEESI_SJ_NS4_8TiledMMAINS4_8MMA_AtomIJNS4_20SM100_MMA_F16BF16_SSISI_SI_fLi128ELi8ELNS4_4UMMA5MajorE0ELSO_0ELNSN_7ScaleInE0ELSP_0EEEEEENS4_6LayoutISC_NS5_IJNSA_ILi0EEEST_ST_EEEEENS5_IJNS4_10UnderscoreESW_SW_EEEEENS4_13SM90_TMA_LOADENS4_14ComposedLayoutINS4_7SwizzleILi1ELi4ELi3EEENS4_18smem_ptr_flag_bitsILi16EEENSS_INS5_IJSF_SG_EEENS5_IJSG_SB_EEEEEEEvNS4_8identityESZ_S18_vS19_EENS_8epilogue10collective18CollectiveEpilogueINS1B_23Sm100TmaWarpSpecializedILi2ELi1ELi8ELb1ELb0EEEJSH_NS5_IJNSS_ISE_SB_EENSS_ISF_SB_EEEEESI_SJ_SI_SJ_NS1B_6fusion15FusionCallbacksIS1F_NS1J_17LinearCombinationISI_fSI_fLNS_15FloatRoundStyleE2EEESH_S1I_JEEENS4_5SM1004TMEM4LOAD25SM100_TMEM_LOAD_32dp32b8xESZ_NS10_INS11_ILi0ELi4ELi3EEES14_NSS_INS5_IJSF_SF_EEENS5_IJSF_SB_EEEEEEENS4_39AutoVectorizingCopyWithAssumedAlignmentILi128EEENS4_14SM90_TMA_STOREES1X_S1Z_S1Z_EEEvvEEEEvNT_6ParamsE --------------------------
	.section	.text._ZN7cutlass13device_kernelINS_4gemm6kernel13GemmUniversalIN4cute5tupleIJiiiiEEENS1_10collective13CollectiveMmaINS1_35MainloopSm100TmaUmmaWarpSpecializedILi52ELi2ELi4ENS5_IJNS4_1CILi1EEESB_SB_EEEEENS5_IJNSA_ILi128EEENSA_ILi8EEENSA_ILi16EEEEEENS_10bfloat16_tENS5_IJlSB_lEEESI_SJ_NS4_8TiledMMAINS4_8MMA_AtomIJNS4_20SM100_MMA_F16BF16_SSISI_SI_fLi128ELi8ELNS4_4UMMA5MajorE0ELSO_0ELNSN_7ScaleInE0ELSP_0EEEEEENS4_6LayoutISC_NS5_IJNSA_ILi0EEEST_ST_EEEEENS5_IJNS4_10UnderscoreESW_SW_EEEEENS4_13SM90_TMA_LOADENS4_14ComposedLayoutINS4_7SwizzleILi1ELi4ELi3EEENS4_18smem_ptr_flag_bitsILi16EEENSS_INS5_IJSF_SG_EEENS5_IJSG_SB_EEEEEEEvNS4_8identityESZ_S18_vS19_EENS_8epilogue10collective18CollectiveEpilogueINS1B_23Sm100TmaWarpSpecializedILi2ELi1ELi8ELb1ELb0EEEJSH_NS5_IJNSS_ISE_SB_EENSS_ISF_SB_EEEEESI_SJ_SI_SJ_NS1B_6fusion15FusionCallbacksIS1F_NS1J_17LinearCombinationISI_fSI_fLNS_15FloatRoundStyleE2EEESH_S1I_JEEENS4_5SM1004TMEM4LOAD25SM100_TMEM_LOAD_32dp32b8xESZ_NS10_INS11_ILi0ELi4ELi3EEES14_NSS_INS5_IJSF_SF_EEENS5_IJSF_SB_EEEEEEENS4_39AutoVectorizingCopyWithAssumedAlignmentILi128EEENS4_14SM90_TMA_STOREES1X_S1Z_S1Z_EEEvvEEEEvNT_6ParamsE,"ax",@progbits
	.align	128
.text._ZN7cutlass13device_kernelINS_4gemm6kernel13GemmUniversalIN4cute5tupleIJiiiiEEENS1_10collective13CollectiveMmaINS1_35MainloopSm100TmaUmmaWarpSpecializedILi52ELi2ELi4ENS5_IJNS4_1CILi1EEESB_SB_EEEEENS5_IJNSA_ILi128EEENSA_ILi8EEENSA_ILi16EEEEEENS_10bfloat16_tENS5_IJlSB_lEEESI_SJ_NS4_8TiledMMAINS4_8MMA_AtomIJNS4_20SM100_MMA_F16BF16_SSISI_SI_fLi128ELi8ELNS4_4UMMA5MajorE0ELSO_0ELNSN_7ScaleInE0ELSP_0EEEEEENS4_6LayoutISC_NS5_IJNSA_ILi0EEEST_ST_EEEEENS5_IJNS4_10UnderscoreESW_SW_EEEEENS4_13SM90_TMA_LOADENS4_14ComposedLayoutINS4_7SwizzleILi1ELi4ELi3EEENS4_18smem_ptr_flag_bitsILi16EEENSS_INS5_IJSF_SG_EEENS5_IJSG_SB_EEEEEEEvNS4_8identityESZ_S18_vS19_EENS_8epilogue10collective18CollectiveEpilogueINS1B_23Sm100TmaWarpSpecializedILi2ELi1ELi8ELb1ELb0EEEJSH_NS5_IJNSS_ISE_SB_EENSS_ISF_SB_EEEEESI_SJ_SI_SJ_NS1B_6fusion15FusionCallbacksIS1F_NS1J_17LinearCombinationISI_fSI_fLNS_15FloatRoundStyleE2EEESH_S1I_JEEENS4_5SM1004TMEM4LOAD25SM100_TMEM_LOAD_32dp32b8xESZ_NS10_INS11_ILi0ELi4ELi3EEES14_NSS_INS5_IJSF_SF_EEENS5_IJSF_SB_EEEEEEENS4_39AutoVectorizingCopyWithAssumedAlignmentILi128EEENS4_14SM90_TMA_STOREES1X_S1Z_S1Z_EEEvvEEEEvNT_6ParamsE:
        .type           _ZN7cutlass13device_kernelINS_4gemm6kernel13GemmUniversalIN4cute5tupleIJiiiiEEENS1_10collective13CollectiveMmaINS1_35MainloopSm100TmaUmmaWarpSpecializedILi52ELi2ELi4ENS5_IJNS4_1CILi1EEESB_SB_EEEEENS5_IJNSA_ILi128EEENSA_ILi8EEENSA_ILi16EEEEEENS_10bfloat16_tENS5_IJlSB_lEEESI_SJ_NS4_8TiledMMAINS4_8MMA_AtomIJNS4_20SM100_MMA_F16BF16_SSISI_SI_fLi128ELi8ELNS4_4UMMA5MajorE0ELSO_0ELNSN_7ScaleInE0ELSP_0EEEEEENS4_6LayoutISC_NS5_IJNSA_ILi0EEEST_ST_EEEEENS5_IJNS4_10UnderscoreESW_SW_EEEEENS4_13SM90_TMA_LOADENS4_14ComposedLayoutINS4_7SwizzleILi1ELi4ELi3EEENS4_18smem_ptr_flag_bitsILi16EEENSS_INS5_IJSF_SG_EEENS5_IJSG_SB_EEEEEEEvNS4_8identityESZ_S18_vS19_EENS_8epilogue10collective18CollectiveEpilogueINS1B_23Sm100TmaWarpSpecializedILi2ELi1ELi8ELb1ELb0EEEJSH_NS5_IJNSS_ISE_SB_EENSS_ISF_SB_EEEEESI_SJ_SI_SJ_NS1B_6fusion15FusionCallbacksIS1F_NS1J_17LinearCombinationISI_fSI_fLNS_15FloatRoundStyleE2EEESH_S1I_JEEENS4_5SM1004TMEM4LOAD25SM100_TMEM_LOAD_32dp32b8xESZ_NS10_INS11_ILi0ELi4ELi3EEES14_NSS_INS5_IJSF_SF_EEENS5_IJSF_SB_EEEEEEENS4_39AutoVectorizingCopyWithAssumedAlignmentILi128EEENS4_14SM90_TMA_STOREES1X_S1Z_S1Z_EEEvvEEEEvNT_6ParamsE,@function
        .size           _ZN7cutlass13device_kernelINS_4gemm6kernel13GemmUniversalIN4cute5tupleIJiiiiEEENS1_10collective13CollectiveMmaINS1_35MainloopSm100TmaUmmaWarpSpecializedILi52ELi2ELi4ENS5_IJNS4_1CILi1EEESB_SB_EEEEENS5_IJNSA_ILi128EEENSA_ILi8EEENSA_ILi16EEEEEENS_10bfloat16_tENS5_IJlSB_lEEESI_SJ_NS4_8TiledMMAINS4_8MMA_AtomIJNS4_20SM100_MMA_F16BF16_SSISI_SI_fLi128ELi8ELNS4_4UMMA5MajorE0ELSO_0ELNSN_7ScaleInE0ELSP_0EEEEEENS4_6LayoutISC_NS5_IJNSA_ILi0EEEST_ST_EEEEENS5_IJNS4_10UnderscoreESW_SW_EEEEENS4_13SM90_TMA_LOADENS4_14ComposedLayoutINS4_7SwizzleILi1ELi4ELi3EEENS4_18smem_ptr_flag_bitsILi16EEENSS_INS5_IJSF_SG_EEENS5_IJSG_SB_EEEEEEEvNS4_8identityESZ_S18_vS19_EENS_8epilogue10collective18CollectiveEpilogueINS1B_23Sm100TmaWarpSpecializedILi2ELi1ELi8ELb1ELb0EEEJSH_NS5_IJNSS_ISE_SB_EENSS_ISF_SB_EEEEESI_SJ_SI_SJ_NS1B_6fusion15FusionCallbacksIS1F_NS1J_17LinearCombinationISI_fSI_fLNS_15FloatRoundStyleE2EEESH_S1I_JEEENS4_5SM1004TMEM4LOAD25SM100_TMEM_LOAD_32dp32b8xESZ_NS10_INS11_ILi0ELi4ELi3EEES14_NSS_INS5_IJSF_SF_EEENS5_IJSF_SB_EEEEEEENS4_39AutoVectorizingCopyWithAssumedAlignmentILi128EEENS4_14SM90_TMA_STOREES1X_S1Z_S1Z_EEEvvEEEEvNT_6ParamsE,(.L_x_279 - _ZN7cutlass13device_kernelINS_4gemm6kernel13GemmUniversalIN4cute5tupleIJiiiiEEENS1_10collective13CollectiveMmaINS1_35MainloopSm100TmaUmmaWarpSpecializedILi52ELi2ELi4ENS5_IJNS4_1CILi1EEESB_SB_EEEEENS5_IJNSA_ILi128EEENSA_ILi8EEENSA_ILi16EEEEEENS_10bfloat16_tENS5_IJlSB_lEEESI_SJ_NS4_8TiledMMAINS4_8MMA_AtomIJNS4_20SM100_MMA_F16BF16_SSISI_SI_fLi128ELi8ELNS4_4UMMA5MajorE0ELSO_0ELNSN_7ScaleInE0ELSP_0EEEEEENS4_6LayoutISC_NS5_IJNSA_ILi0EEEST_ST_EEEEENS5_IJNS4_10UnderscoreESW_SW_EEEEENS4_13SM90_TMA_LOADENS4_14ComposedLayoutINS4_7SwizzleILi1ELi4ELi3EEENS4_18smem_ptr_flag_bitsILi16EEENSS_INS5_IJSF_SG_EEENS5_IJSG_SB_EEEEEEEvNS4_8identityESZ_S18_vS19_EENS_8epilogue10collective18CollectiveEpilogueINS1B_23Sm100TmaWarpSpecializedILi2ELi1ELi8ELb1ELb0EEEJSH_NS5_IJNSS_ISE_SB_EENSS_ISF_SB_EEEEESI_SJ_SI_SJ_NS1B_6fusion15FusionCallbacksIS1F_NS1J_17LinearCombinationISI_fSI_fLNS_15FloatRoundStyleE2EEESH_S1I_JEEENS4_5SM1004TMEM4LOAD25SM100_TMEM_LOAD_32dp32b8xESZ_NS10_INS11_ILi0ELi4ELi3EEES14_NSS_INS5_IJSF_SF_EEENS5_IJSF_SB_EEEEEEENS4_39AutoVectorizingCopyWithAssumedAlignmentILi128EEENS4_14SM90_TMA_STOREES1X_S1Z_S1Z_EEEvvEEEEvNT_6ParamsE)
        .other          _ZN7cutlass13device_kernelINS_4gemm6kernel13GemmUniversalIN4cute5tupleIJiiiiEEENS1_10collective13CollectiveMmaINS1_35MainloopSm100TmaUmmaWarpSpecializedILi52ELi2ELi4ENS5_IJNS4_1CILi1EEESB_SB_EEEEENS5_IJNSA_ILi128EEENSA_ILi8EEENSA_ILi16EEEEEENS_10bfloat16_tENS5_IJlSB_lEEESI_SJ_NS4_8TiledMMAINS4_8MMA_AtomIJNS4_20SM100_MMA_F16BF16_SSISI_SI_fLi128ELi8ELNS4_4UMMA5MajorE0ELSO_0ELNSN_7ScaleInE0ELSP_0EEEEEENS4_6LayoutISC_NS5_IJNSA_ILi0EEEST_ST_EEEEENS5_IJNS4_10UnderscoreESW_SW_EEEEENS4_13SM90_TMA_LOADENS4_14ComposedLayoutINS4_7SwizzleILi1ELi4ELi3EEENS4_18smem_ptr_flag_bitsILi16EEENSS_INS5_IJSF_SG_EEENS5_IJSG_SB_EEEEEEEvNS4_8identityESZ_S18_vS19_EENS_8epilogue10collective18CollectiveEpilogueINS1B_23Sm100TmaWarpSpecializedILi2ELi1ELi8ELb1ELb0EEEJSH_NS5_IJNSS_ISE_SB_EENSS_ISF_SB_EEEEESI_SJ_SI_SJ_NS1B_6fusion15FusionCallbacksIS1F_NS1J_17LinearCombinationISI_fSI_fLNS_15FloatRoundStyleE2EEESH_S1I_JEEENS4_5SM1004TMEM4LOAD25SM100_TMEM_LOAD_32dp32b8xESZ_NS10_INS11_ILi0ELi4ELi3EEES14_NSS_INS5_IJSF_SF_EEENS5_IJSF_SB_EEEEEEENS4_39AutoVectorizingCopyWithAssumedAlignmentILi128EEENS4_14SM90_TMA_STOREES1X_S1Z_S1Z_EEEvvEEEEvNT_6ParamsE,@"STO_CUDA_ENTRY STV_DEFAULT"
_ZN7cutlass13device_kernelINS_4gemm6kernel13GemmUniversalIN4cute5tupleIJiiiiEEENS1_10collective13CollectiveMmaINS1_35MainloopSm100TmaUmmaWarpSpecializedILi52ELi2ELi4ENS5_IJNS4_1CILi1EEESB_SB_EEEEENS5_IJNSA_ILi128EEENSA_ILi8EEENSA_ILi16EEEEEENS_10bfloat16_tENS5_IJlSB_lEEESI_SJ_NS4_8TiledMMAINS4_8MMA_AtomIJNS4_20SM100_MMA_F16BF16_SSISI_SI_fLi128ELi8ELNS4_4UMMA5MajorE0ELSO_0ELNSN_7ScaleInE0ELSP_0EEEEEENS4_6LayoutISC_NS5_IJNSA_ILi0EEEST_ST_EEEEENS5_IJNS4_10UnderscoreESW_SW_EEEEENS4_13SM90_TMA_LOADENS4_14ComposedLayoutINS4_7SwizzleILi1ELi4ELi3EEENS4_18smem_ptr_flag_bitsILi16EEENSS_INS5_IJSF_SG_EEENS5_IJSG_SB_EEEEEEEvNS4_8identityESZ_S18_vS19_EENS_8epilogue10collective18CollectiveEpilogueINS1B_23Sm100TmaWarpSpecializedILi2ELi1ELi8ELb1ELb0EEEJSH_NS5_IJNSS_ISE_SB_EENSS_ISF_SB_EEEEESI_SJ_SI_SJ_NS1B_6fusion15FusionCallbacksIS1F_NS1J_17LinearCombinationISI_fSI_fLNS_15FloatRoundStyleE2EEESH_S1I_JEEENS4_5SM1004TMEM4LOAD25SM100_TMEM_LOAD_32dp32b8xESZ_NS10_INS11_ILi0ELi4ELi3EEES14_NSS_INS5_IJSF_SF_EEENS5_IJSF_SB_EEEEEEENS4_39AutoVectorizingCopyWithAssumedAlignmentILi128EEENS4_14SM90_TMA_STOREES1X_S1Z_S1Z_EEEvvEEEEvNT_6ParamsE:
[----:B------:R-:W1:Y:S01]  /*0000*/  LDC R1, c[0x0][0x37c] ;  /* 0x0000df00ff017b82 */ /* 0x000e620000000800 */
[----:B------:R-:W2:Y:S01]  /*0010*/  S2R R57, SR_TID.X ;  /* 0x0000000000397919 */ /* 0x000ea20000002100 */
[----:B------:R-:W3:Y:S01]  /*0020*/  LDCU.64 UR4, c[0x0][0x890] ;  /* 0x00011200ff0477ac */ /* 0x000ee20008000a00 */
[----:B------:R-:W-:Y:S02]  /*0030*/  PRMT R42, RZ, 0x7610, R42 ;  /* 0x00007610ff2a7816 */ /* 0x000fe4000000002a */
[----:B------:R-:W-:Y:S01]  /*0040*/  ELECT P5, URZ, PT ;  /* 0x0000000000ff782f */ /* 0x000fe200038a0000 */
[----:B------:R-:W4:Y:S01]  /*0050*/  LDCU.64 UR44, c[0x0][0x358] ;  /* 0x00006b00ff2c77ac */ /* 0x000f220008000a00 */
[----:B---3--:R-:W-:-:S04]  /*0060*/  UISETP.NE.U32.AND UP0, UPT, UR4, URZ, UPT ;  /* 0x000000ff0400728c */ /* 0x008fc8000bf05070 */
[----:B------:R-:W-:Y:S01]  /*0070*/  UISETP.NE.AND.EX UP0, UPT, UR5, URZ, UPT, UP0 ;  /* 0x000000ff0500728c */ /* 0x000fe2000bf05300 */
[----:B--2---:R-:W-:-:S05]  /*0080*/  SHF.R.U32.HI R51, RZ, 0x5, R57 ;  /* 0x00000005ff337819 */ /* 0x004fca0000011639 */
[----:B------:R-:W2:Y:S02]  /*0090*/  SHFL.IDX PT, R0, R51, RZ, 0x1f ;  /* 0x00001fff33007589 */ /* 0x000ea400000e0000 */
[----:B--2---:R-:W-:Y:S01]  /*00a0*/  R2UR UR8, R0 ;  /* 0x00000000000872ca */ /* 0x004fe200000e0000 */
[----:B-1--4-:R-:W-:-:S14]  /*00b0*/  BRA.U UP0, `(.L_x_0) ;  /* 0x00000001002c7547 */ /* 0x012fdc000b800000 */
[----:B------:R-:W1:Y:S02]  /*00c0*/  LDCU.64 UR6, c[0x0][0x888] ;  /* 0x00011100ff0677ac */ /* 0x000e640008000a00 */
[----:B-1----:R-:W-:-:S04]  /*00d0*/  UISETP.NE.U32.AND UP0, UPT, UR6, URZ, UPT ;  /* 0x000000ff0600728c */ /* 0x002fc8000bf05070 */
[----:B------:R-:W-:-:S09]  /*00e0*/  UISETP.NE.AND.EX UP0, UPT, UR7, URZ, UPT, UP0 ;  /* 0x000000ff0700728c */ /* 0x000fd2000bf05300 */
[----:B------:R-:W-:Y:S05]  /*00f0*/  BRA.U !UP0, `(.L_x_1) ;  /* 0x0000000108147547 */ /* 0x000fea000b800000 */
[----:B------:R-:W1:Y:S02]  /*0100*/  LDC.64 R2, c[0x0][0x888] ;  /* 0x00022200ff027b82 */ /* 0x000e640000000a00 */
[----:B-1----:R-:W2:Y:S01]  /*0110*/  LDG.E R0, desc[UR44][R2.64] ;  /* 0x0000002c02007981 */ /* 0x002ea2000c1e1900 */
[----:B------:R-:W-:Y:S01]  /*0120*/  HFMA2 R42, -RZ, RZ, 0, 5.9604644775390625e-08 ;  /* 0x00000001ff2a7431 */ /* 0x000fe200000001ff */
[----:B--2---:R-:W-:Y:S01]  /*0130*/  R2UR UR38, R0 ;  /* 0x00000000002672ca */ /* 0x004fe200000e0000 */
[----:B------:R-:W-:Y:S05]  /*0140*/  BRA `(.L_x_0) ;  /* 0x0000000000087947 */ /* 0x000fea0003800000 */
.L_x_1:
[----:B------:R-:W-:Y:S01]  /*0150*/  HFMA2 R42, -RZ, RZ, 0, 5.9604644775390625e-08 ;  /* 0x00000001ff2a7431 */ /* 0x000fe200000001ff */
[----:B------:R-:W1:Y:S02]  /*0160*/  LDCU UR38, c[0x0][0x880] ;  /* 0x00011000ff2677ac */ /* 0x000e640008000800 */
.L_x_0:
[----:B------:R-:W2:Y:S02]  /*0170*/  LDCU.64 UR6, c[0x0][0x8b0] ;  /* 0x00011600ff0677ac */ /* 0x000ea40008000a00 */
[----:B--2---:R-:W-:-:S04]  /*0180*/  UISETP.NE.U32.AND UP0, UPT, UR6, URZ, UPT ;  /* 0x000000ff0600728c */ /* 0x004fc8000bf05070 */
[----:B------:R-:W-:-:S09]  /*0190*/  UISETP.NE.AND.EX UP0, UPT, UR7, URZ, UPT, UP0 ;  /* 0x000000ff0700728c */ /* 0x000fd2000bf05300 */
[----:B------:R-:W-:Y:S05]  /*01a0*/  BRA.U UP0, `(.L_x_2) ;  /* 0x0000000100207547 */ /* 0x000fea000b800000 */
[----:B------:R-:W2:Y:S02]  /*01b0*/  LDCU.64 UR6, c[0x0][0x8a8] ;  /* 0x00011500ff0677ac */ /* 0x000ea40008000a00 */
[----:B--2---:R-:W-:-:S04]  /*01c0*/  UISETP.NE.U32.AND UP0, UPT, UR6, URZ, UPT ;  /* 0x000000ff0600728c */ /* 0x004fc8000bf05070 */
[----:B------:R-:W-:-:S09]  /*01d0*/  UISETP.NE.AND.EX UP0, UPT, UR7, URZ, UPT, UP0 ;  /* 0x000000ff0700728c */ /* 0x000fd2000bf05300 */
[----:B------:R-:W-:Y:S05]  /*01e0*/  BRA.U !UP0, `(.L_x_3) ;  /* 0x00000001080c7547 */ /* 0x000fea000b800000 */
[----:B------:R-:W2:Y:S02]  /*01f0*/  LDC.64 R2, c[0x0][0x8a8] ;  /* 0x00022a00ff027b82 */ /* 0x000ea40000000a00 */
[----:B--2---:R2:W5:Y:S01]  /*0200*/  LDG.E R27, desc[UR44][R2.64] ;  /* 0x0000002c021b7981 */ /* 0x004562000c1e1900 */
[----:B------:R-:W-:Y:S05]  /*0210*/  BRA `(.L_x_2) ;  /* 0x0000000000047947 */ /* 0x000fea0003800000 */
.L_x_3:
[----:B------:R-:W3:Y:S02]  /*0220*/  LDC R27, c[0x0][0x8a0] ;  /* 0x00022800ff1b7b82 */ /* 0x000ee40000000800 */
.L_x_2:
[----:B------:R-:W-:Y:S01]  /*0230*/  IMAD.U32 R0, RZ, RZ, UR8 ;  /* 0x00000008ff007e24 */ /* 0x000fe2000f8e00ff */
[----:B------:R-:W-:Y:S04]  /*0240*/  BSSY.RECONVERGENT B0, `(.L_x_4) ;  /* 0x000000c000007945 */ /* 0x000fe80003800200 */
[C---:B------:R-:W-:Y:S02]  /*0250*/  ISETP.NE.OR P1, PT, R0.reuse, 0x1, !P5 ;  /* 0x000000010000780c */ /* 0x040fe40006f25670 */
[----:B------:R-:W-:-:S11]  /*0260*/  ISETP.NE.OR P0, PT, R0, 0x3, !P5 ;  /* 0x000000030000780c */ /* 0x000fd60006f05670 */
[----:B------:R-:W-:Y:S05]  /*0270*/  @P1 BRA `(.L_x_5) ;  /* 0x0000000000201947 */ /* 0x000fea0003800000 */
[----:B------:R-:W4:Y:S02]  /*0280*/  LDCU.64 UR6, c[0x0][0x348] ;  /* 0x00006900ff0677ac */ /* 0x000f240008000a00 */
[----:B----4-:R-:W-:Y:S02]  /*0290*/  UIADD3 UR10, UP1, UPT, UR6, 0x80, URZ ;  /* 0x00000080060a7890 */ /* 0x010fe4000ff3e0ff */
[----:B------:R-:W-:Y:S02]  /*02a0*/  UIADD3 UR6, UP0, UPT, UR6, 0x180, URZ ;  /* 0x0000018006067890 */ /* 0x000fe4000ff1e0ff */
[----:B------:R-:W-:Y:S02]  /*02b0*/  UIADD3.X UR11, UPT, UPT, URZ, UR7, URZ, UP1, !UPT ;  /* 0x00000007ff0b7290 */ /* 0x000fe40008ffe4ff */
[----:B------:R-:W-:-:S07]  /*02c0*/  UIADD3.X UR7, UPT, UPT, URZ, UR7, URZ, UP0, !UPT ;  /* 0x00000007ff077290 */ /* 0x000fce00087fe4ff */
[----:B------:R4:W-:Y:S02]  /*02d0*/  UTMACCTL.PF [UR10] ;  /* 0x000000000a0079b9 */ /* 0x0009e40008040000 */
[----:B------:R4:W-:Y:S02]  /*02e0*/  UTMACCTL.PF [UR6] ;  /* 0x00000000060079b9 */ /* 0x0009e40008040000 */
[----:B----4-:R-:W-:Y:S01]  /*02f0*/  NOP ;  /* 0x0000000000007918 */ /* 0x010fe20000000000 */
.L_x_5:
[----:B-1----:R-:W-:Y:S05]  /*0300*/  BSYNC.RECONVERGENT B0 ;  /* 0x0000000000007941 */ /* 0x002fea0003800200 */
.L_x_4:
[----:B------:R-:W-:Y:S04]  /*0310*/  BSSY.RECONVERGENT B0, `(.L_x_6) ;  /* 0x000000a000007945 */ /* 0x000fe80003800200 */
[----:B------:R-:W-:Y:S05]  /*0320*/  @P0 BRA `(.L_x_7) ;  /* 0x0000000000200947 */ /* 0x000fea0003800000 */
[----:B------:R-:W1:Y:S02]  /*0330*/  LDCU.64 UR6, c[0x0][0x348] ;  /* 0x00006900ff0677ac */ /* 0x000e640008000a00 */
[----:B-1----:R-:W-:Y:S02]  /*0340*/  UIADD3 UR10, UP1, UPT, UR6, 0x580, URZ ;  /* 0x00000580060a7890 */ /* 0x002fe4000ff3e0ff */
[----:B------:R-:W-:Y:S02]  /*0350*/  UIADD3 UR6, UP0, UPT, UR6, 0x680, URZ ;  /* 0x0000068006067890 */ /* 0x000fe4000ff1e0ff */
[----:B------:R-:W-:Y:S02]  /*0360*/  UIADD3.X UR11, UPT, UPT, URZ, UR7, URZ, UP1, !UPT ;  /* 0x00000007ff0b7290 */ /* 0x000fe40008ffe4ff */
[----:B------:R-:W-:-:S07]  /*0370*/  UIADD3.X UR7, UPT, UPT, URZ, UR7, URZ, UP0, !UPT ;  /* 0x00000007ff077290 */ /* 0x000fce00087fe4ff */
[----:B------:R1:W-:Y:S02]  /*0380*/  UTMACCTL.PF [UR10] ;  /* 0x000000000a0079b9 */ /* 0x0003e40008040000 */
[----:B------:R1:W-:Y:S02]  /*0390*/  UTMACCTL.PF [UR6] ;  /* 0x00000000060079b9 */ /* 0x0003e40008040000 */
[----:B-1----:R-:W-:Y:S01]  /*03a0*/  NOP ;  /* 0x0000000000007918 */ /* 0x002fe20000000000 */
.L_x_7:
[----:B------:R-:W-:Y:S05]  /*03b0*/  BSYNC.RECONVERGENT B0 ;  /* 0x0000000000007941 */ /* 0x000fea0003800200 */
.L_x_6:
[----:B------:R-:W1:Y:S01]  /*03c0*/  LDCU.64 UR6, c[0x0][0x888] ;  /* 0x00011100ff0677ac */ /* 0x000e620008000a00 */
[----:B------:R-:W-:Y:S02]  /*03d0*/  UISETP.EQ.U32.AND UP1, UPT, UR4, URZ, UPT ;  /* 0x000000ff0400728c */ /* 0x000fe4000bf22070 */
[----:B------:R-:W-:Y:S02]  /*03e0*/  UPLOP3.LUT UP2, UPT, UPT, UPT, UPT, 0x80, 0x8 ;  /* 0x000000000008789c */ /* 0x000fe40003f4f070 */
[----:B-1----:R-:W-:-:S04]  /*03f0*/  UISETP.NE.U32.AND UP0, UPT, UR6, URZ, UPT ;  /* 0x000000ff0600728c */ /* 0x002fc8000bf05070 */
[----:B------:R-:W-:-:S04]  /*0400*/  UISETP.NE.AND.EX UP0, UPT, UR7, URZ, UPT, UP0 ;  /* 0x000000ff0700728c */ /* 0x000fc8000bf05300 */
[----:B------:R-:W-:-:S04]  /*0410*/  UISETP.EQ.OR.EX UP3, UPT, UR5, URZ, !UP0, UP1 ;  /* 0x000000ff0500728c */ /* 0x000fc8000c762710 */
[----:B------:R-:W-:-:S05]  /*0420*/  UP2UR UR52, UPR, URZ, 0x8 ;  /* 0x00000008ff347883 */ /* 0x000fca0008000000 */
[----:B------:R-:W-:Y:S07]  /*0430*/  BRA.U !UP3, `(.L_x_8) ;  /* 0x000000010b207547 */ /* 0x000fee000b800000 */
[----:B------:R-:W-:Y:S01]  /*0440*/  UISETP.NE.U32.AND UP2, UPT, UR4, URZ, UPT ;  /* 0x000000ff0400728c */ /* 0x000fe2000bf45070 */
[----:B------:R-:W-:Y:S01]  /*0450*/  FSETP.NEU.AND P0, PT, RZ, UR38, PT ;  /* 0x00000026ff007c0b */ /* 0x000fe2000bf0d000 */
[----:B------:R-:W-:Y:S02]  /*0460*/  USEL UR4, URZ, 0xffffffff, UP0 ;  /* 0xffffffffff047887 */ /* 0x000fe40008000000 */
[----:B------:R-:W-:-:S10]  /*0470*/  UISETP.NE.AND.EX UP2, UPT, UR5, URZ, UPT, UP2 ;  /* 0x000000ff0500728c */ /* 0x000fd4000bf45320 */
[----:B------:R-:W-:Y:S01]  /*0480*/  VOTEU.ANY UP1, P0 ;  /* 0x0000000000ff7886 */ /* 0x000fe20000020100 */
[----:B------:R-:W-:-:S04]  /*0490*/  @!UP2 USEL UR4, URZ, 0xffffffff, UP1 ;  /* 0xffffffffff04a887 */ /* 0x000fc80008800000 */
[----:B------:R-:W-:-:S04]  /*04a0*/  ULOP3.LUT UR4, UR4, 0x1, URZ, 0xc0, !UPT ;  /* 0x0000000104047892 */ /* 0x000fc8000f8ec0ff */
[----:B------:R-:W-:-:S11]  /*04b0*/  UISETP.NE.U32.AND UP2, UPT, UR4, 0x1, UPT ;  /* 0x000000010400788c */ /* 0x000fd6000bf45070 */
.L_x_8:
[----:B--2---:R-:W1:Y:S01]  /*04c0*/  SHFL.IDX PT, R2, R51, RZ, 0x1f ;  /* 0x00001fff33027589 */ /* 0x004e6200000e0000 */
[----:B------:R-:W-:-:S04]  /*04d0*/  UISETP.NE.AND UP1, UPT, UR8, 0x2, UPT ;  /* 0x000000020800788c */ /* 0x000fc8000bf25270 */
[----:B------:R-:W-:Y:S01]  /*04e0*/  USEL UR5, URZ, 0x1, UP1 ;  /* 0x00000001ff057887 */ /* 0x000fe20008800000 */
[----:B-1----:R-:W-:-:S13]  /*04f0*/  ISETP.NE.AND P0, PT, R2, RZ, PT ;  /* 0x000000ff0200720c */ /* 0x002fda0003f05270 */
[----:B------:R-:W-:Y:S05]  /*0500*/  @P0 BRA `(.L_x_9) ;  /* 0x0000000400d40947 */ /* 0x000fea0003800000 */
[----:B------:R-:W-:Y:S01]  /*0510*/  ELECT P0, URZ, PT ;  /* 0x0000000000ff782f */ /* 0x000fe20003800000 */
[----:B------:R-:W-:-:S12]  /*0520*/  BSSY.RECONVERGENT B0, `(.L_x_9) ;  /* 0x0000073000007945 */ /* 0x000fd80003800200 */
[----:B------:R-:W-:Y:S05]  /*0530*/  @!P0 BRA `(.L_x_10) ;  /* 0x0000000400c48947 */ /* 0x000fea0003800000 */
[----:B------:R-:W1:Y:S01]  /*0540*/  S2UR UR6, SR_CgaCtaId ;  /* 0x00000000000679c3 */ /* 0x000e620000008800 */
[----:B------:R-:W-:Y:S01]  /*0550*/  UMOV UR7, 0x400 ;  /* 0x0000040000077882 */ /* 0x000fe20000000000 */
[----:B------:R-:W-:Y:S02]  /*0560*/  UMOV UR4, 0x1 ;  /* 0x0000000100047882 */ /* 0x000fe40000000000 */
[----:B------:R-:W-:-:S04]  /*0570*/  UIADD3 UR10, UPT, UPT, -UR4, 0x100000, URZ ;  /* 0x00100000040a7890 */ /* 0x000fc8000fffe1ff */
[----:B------:R-:W-:Y:S02]  /*0580*/  USHF.L.U32 UR11, UR10, 0xb, URZ ;  /* 0x0000000b0a0b7899 */ /* 0x000fe400080006ff */
[----:B------:R-:W-:Y:S02]  /*0590*/  USHF.L.U32 UR10, UR10, 0x1, URZ ;  /* 0x000000010a0a7899 */ /* 0x000fe400080006ff */
[----:B-1----:R-:W-:Y:S01]  /*05a0*/  ULEA UR6, UR6, UR7, 0x18 ;  /* 0x0000000706067291 */ /* 0x002fe2000f8ec0ff */
[----:B------:R-:W1:Y:S11]  /*05b0*/  FENCE.VIEW.ASYNC.S ;  /* 0x00000000000073c6 */ /* 0x000e760000000000 */
[----:B-1----:R1:W2:Y:S01]  /*05c0*/  SYNCS.EXCH.64 URZ, [UR6], UR10 ;  /* 0x0000000a06ff75b2 */ /* 0x0022a20008000100 */
[----:B------:R1:W4:Y:S01]  /*05d0*/  SYNCS.EXCH.64 URZ, [UR6+0x1a0], UR10 ;  /* 0x0001a00a06ff75b2 */ /* 0x0003220008000100 */
[----:B------:R1:W1:Y:S01]  /*05e0*/  SYNCS.EXCH.64 URZ, [UR6+0x8], UR10 ;  /* 0x0000080a06ff75b2 */ /* 0x0002620008000100 */
        /* <DEDUP_REMOVED lines=101> */
[----:B--2-4-:R-:W-:Y:S01]  /*0c40*/  NOP ;  /* 0x0000000000007918 */ /* 0x014fe20000000000 */
.L_x_10:
[----:B-1----:R-:W-:Y:S05]  /*0c50*/  BSYNC.RECONVERGENT B0 ;  /* 0x0000000000007941 */ /* 0x002fea0003800200 */
.L_x_9:
[----:B------:R-:W1:Y:S01]  /*0c60*/  SHFL.IDX PT, R2, R51, RZ, 0x1f ;  /* 0x00001fff33027589 */ /* 0x000e6200000e0000 */
[----:B------:R-:W-:Y:S01]  /*0c70*/  NOP ;  /* 0x0000000000007918 */ /* 0x000fe20000000000 */
[----:B-1----:R-:W-:-:S13]  /*0c80*/  ISETP.NE.AND P0, PT, R2, 0x1, PT ;  /* 0x000000010200780c */ /* 0x002fda0003f05270 */
[----:B------:R-:W-:Y:S05]  /*0c90*/  @P0 BRA `(.L_x_11) ;  /* 0x0000000000480947 */ /* 0x000fea0003800000 */
[----:B------:R-:W1:Y:S01]  /*0ca0*/  S2UR UR7, SR_CgaCtaId ;  /* 0x00000000000779c3 */ /* 0x000e620000008800 */
[----:B------:R-:W-:Y:S01]  /*0cb0*/  UMOV UR9, 0x400 ;  /* 0x0000040000097882 */ /* 0x000fe20000000000 */
[----:B------:R-:W-:Y:S01]  /*0cc0*/  UMOV UR6, 0x20 ;  /* 0x0000002000067882 */ /* 0x000fe20000000000 */
[----:B------:R-:W-:Y:S01]  /*0cd0*/  UMOV UR4, 0x80 ;  /* 0x0000008000047882 */ /* 0x000fe20000000000 */
[----:B------:R-:W-:-:S04]  /*0ce0*/  UIADD3 UR10, UPT, UPT, -UR6, 0x100000, URZ ;  /* 0x00100000060a7890 */ /* 0x000fc8000fffe1ff */
[----:B------:R-:W-:Y:S02]  /*0cf0*/  USHF.L.U32 UR11, UR10, 0xb, URZ ;  /* 0x0000000b0a0b7899 */ /* 0x000fe400080006ff */
[----:B------:R-:W-:Y:S02]  /*0d00*/  USHF.L.U32 UR10, UR10, 0x1, URZ ;  /* 0x000000010a0a7899 */ /* 0x000fe400080006ff */
[----:B------:R-:W-:-:S04]  /*0d10*/  UIADD3 UR12, UPT, UPT, -UR4, 0x100000, URZ ;  /* 0x00100000040c7890 */ /* 0x000fc8000fffe1ff */
[----:B------:R-:W-:Y:S02]  /*0d20*/  USHF.L.U32 UR13, UR12, 0xb, URZ ;  /* 0x0000000b0c0d7899 */ /* 0x000fe400080006ff */
[----:B------:R-:W-:Y:S01]  /*0d30*/  USHF.L.U32 UR12, UR12, 0x1, URZ ;  /* 0x000000010c0c7899 */ /* 0x000fe200080006ff */
[----:B------:R-:W-:Y:S01]  /*0d40*/  ELECT P0, URZ, PT ;  /* 0x0000000000ff782f */ /* 0x000fe20003800000 */
[----:B-1----:R-:W-:Y:S01]  /*0d50*/  ULEA UR7, UR7, UR9, 0x18 ;  /* 0x0000000907077291 */ /* 0x002fe2000f8ec0ff */
[----:B------:R-:W1:Y:S11]  /*0d60*/  FENCE.VIEW.ASYNC.S ;  /* 0x00000000000073c6 */ /* 0x000e760000000000 */
[----:B-1----:R1:W2:Y:S01]  /*0d70*/  SYNCS.EXCH.64 URZ, [UR7+0x340], UR10 ;  /* 0x0003400a07ff75b2 */ /* 0x0022a20008000100 */
[----:B------:R1:W4:Y:S01]  /*0d80*/  SYNCS.EXCH.64 URZ, [UR7+0x350], UR12 ;  /* 0x0003500c07ff75b2 */ /* 0x0003220008000100 */
[----:B------:R1:W1:Y:S01]  /*0d90*/  SYNCS.EXCH.64 URZ, [UR7+0x348], UR10 ;  /* 0x0003480a07ff75b2 */ /* 0x0002620008000100 */
[----:B------:R1:W1:Y:S01]  /*0da0*/  SYNCS.EXCH.64 URZ, [UR7+0x358], UR12 ;  /* 0x0003580c07ff75b2 */ /* 0x0002620008000100 */
[----:B------:R-:W-:Y:S01]  /*0db0*/  NOP ;  /* 0x0000000000007918 */ /* 0x000fe20000000000 */
.L_x_11:
[----:B------:R-:W3:Y:S01]  /*0dc0*/  SHFL.IDX PT, R2, R51, RZ, 0x1f ;  /* 0x00001fff33027589 */ /* 0x000ee200000e0000 */
[----:B------:R-:W-:Y:S01]  /*0dd0*/  NOP ;  /* 0x0000000000007918 */ /* 0x000fe20000000000 */
[----:B---3--:R-:W-:-:S13]  /*0de0*/  ISETP.NE.AND P0, PT, R2, 0x3, PT ;  /* 0x000000030200780c */ /* 0x008fda0003f05270 */
[----:B------:R-:W-:Y:S05]  /*0df0*/  @P0 BRA `(.L_x_12) ;  /* 0x0000000000300947 */ /* 0x000fea0003800000 */
[----:B------:R-:W3:Y:S01]  /*0e00*/  S2UR UR6, SR_CgaCtaId ;  /* 0x00000000000679c3 */ /* 0x000ee20000008800 */
[----:B-1----:R-:W-:Y:S01]  /*0e10*/  UMOV UR7, 0x400 ;  /* 0x0000040000077882 */ /* 0x002fe20000000000 */
[----:B------:R-:W-:Y:S01]  /*0e20*/  UMOV UR4, 0x20 ;  /* 0x0000002000047882 */ /* 0x000fe20000000000 */
[----:B------:R-:W-:Y:S01]  /*0e30*/  ELECT P0, URZ, PT ;  /* 0x0000000000ff782f */ /* 0x000fe20003800000 */
[----:B------:R-:W-:-:S04]  /*0e40*/  UIADD3 UR10, UPT, UPT, -UR4, 0x100000, URZ ;  /* 0x00100000040a7890 */ /* 0x000fc8000fffe1ff */
[----:B------:R-:W-:Y:S02]  /*0e50*/  USHF.L.U32 UR11, UR10, 0xb, URZ ;  /* 0x0000000b0a0b7899 */ /* 0x000fe400080006ff */
[----:B------:R-:W-:Y:S02]  /*0e60*/  USHF.L.U32 UR10, UR10, 0x1, URZ ;  /* 0x000000010a0a7899 */ /* 0x000fe400080006ff */
[----:B---3--:R-:W-:Y:S01]  /*0e70*/  ULEA UR6, UR6, UR7, 0x18 ;  /* 0x0000000706067291 */ /* 0x008fe2000f8ec0ff */
[----:B------:R-:W1:Y:S11]  /*0e80*/  FENCE.VIEW.ASYNC.S ;  /* 0x00000000000073c6 */ /* 0x000e760000000000 */
[----:B-1----:R3:W1:Y:S01]  /*0e90*/  SYNCS.EXCH.64 URZ, [UR6+0x360], UR10 ;  /* 0x0003600a06ff75b2 */ /* 0x0026620008000100 */
[----:B------:R3:W1:Y:S02]  /*0ea0*/  SYNCS.EXCH.64 URZ, [UR6+0x368], UR10 ;  /* 0x0003680a06ff75b2 */ /* 0x0006640008000100 */
[----:B---3--:R-:W-:Y:S01]  /*0eb0*/  NOP ;  /* 0x0000000000007918 */ /* 0x008fe20000000000 */
.L_x_12:
[----:B------:R-:W3:Y:S01]  /*0ec0*/  SHFL.IDX PT, R2, R51, RZ, 0x1f ;  /* 0x00001fff33027589 */ /* 0x000ee200000e0000 */
[----:B------:R-:W-:Y:S01]  /*0ed0*/  NOP ;  /* 0x0000000000007918 */ /* 0x000fe20000000000 */
[----:B---3--:R-:W-:-:S13]  /*0ee0*/  ISETP.NE.AND P0, PT, R2, 0x4, PT ;  /* 0x000000040200780c */ /* 0x008fda0003f05270 */
[----:B------:R-:W-:Y:S05]  /*0ef0*/  @P0 BRA `(.L_x_13) ;  /* 0x00000000004c0947 */ /* 0x000fea0003800000 */
[----:B------:R-:W3:Y:S01]  /*0f00*/  S2UR UR6, SR_CgaCtaId ;  /* 0x00000000000679c3 */ /* 0x000ee20000008800 */
[----:B------:R-:W-:Y:S01]  /*0f10*/  UMOV UR9, 0x100 ;  /* 0x0000010000097882 */ /* 0x000fe20000000000 */
[----:B-1----:R-:W-:Y:S01]  /*0f20*/  UMOV UR7, 0x400 ;  /* 0x0000040000077882 */ /* 0x002fe20000000000 */
[----:B------:R-:W-:Y:S01]  /*0f30*/  USEL UR9, UR9, 0xe0, UP2 ;  /* 0x000000e009097887 */ /* 0x000fe20009000000 */
[----:B------:R-:W-:Y:S01]  /*0f40*/  UMOV UR4, 0x1 ;  /* 0x0000000100047882 */ /* 0x000fe20000000000 */
[----:B------:R-:W-:Y:S01]  /*0f50*/  ELECT P0, URZ, PT ;  /* 0x0000000000ff782f */ /* 0x000fe20003800000 */
[----:B------:R-:W-:-:S04]  /*0f60*/  UIADD3 UR10, UPT, UPT, -UR4, 0x100000, URZ ;  /* 0x00100000040a7890 */ /* 0x000fc8000fffe1ff */
[----:B------:R-:W-:Y:S02]  /*0f70*/  USHF.L.U32 UR11, UR10, 0xb, URZ ;  /* 0x0000000b0a0b7899 */ /* 0x000fe400080006ff */
[----:B------:R-:W-:Y:S02]  /*0f80*/  USHF.L.U32 UR10, UR10, 0x1, URZ ;  /* 0x000000010a0a7899 */ /* 0x000fe400080006ff */
[----:B------:R-:W-:-:S04]  /*0f90*/  UIADD3 UR12, UPT, UPT, -UR9, 0x100000, URZ ;  /* 0x00100000090c7890 */ /* 0x000fc8000fffe1ff */
[----:B------:R-:W-:Y:S02]  /*0fa0*/  USHF.L.U32 UR13, UR12, 0xb, URZ ;  /* 0x0000000b0c0d7899 */ /* 0x000fe400080006ff */
[----:B------:R-:W-:Y:S02]  /*0fb0*/  USHF.L.U32 UR12, UR12, 0x1, URZ ;  /* 0x000000010c0c7899 */ /* 0x000fe400080006ff */
[----:B---3--:R-:W-:Y:S01]  /*0fc0*/  ULEA UR6, UR6, UR7, 0x18 ;  /* 0x0000000706067291 */ /* 0x008fe2000f8ec0ff */
[----:B------:R-:W1:Y:S11]  /*0fd0*/  FENCE.VIEW.ASYNC.S ;  /* 0x00000000000073c6 */ /* 0x000e760000000000 */
[----:B-1----:R3:W1:Y:S01]  /*0fe0*/  SYNCS.EXCH.64 URZ, [UR6+0x370], UR10 ;  /* 0x0003700a06ff75b2 */ /* 0x0026620008000100 */
[----:B------:R3:W1:Y:S01]  /*0ff0*/  SYNCS.EXCH.64 URZ, [UR6+0x380], UR12 ;  /* 0x0003800c06ff75b2 */ /* 0x0006620008000100 */
[----:B------:R3:W1:Y:S01]  /*1000*/  SYNCS.EXCH.64 URZ, [UR6+0x378], UR10 ;  /* 0x0003780a06ff75b2 */ /* 0x0006620008000100 */
[----:B------:R3:W1:Y:S02]  /*1010*/  SYNCS.EXCH.64 URZ, [UR6+0x388], UR12 ;  /* 0x0003880c06ff75b2 */ /* 0x0006640008000100 */
[----:B---3--:R-:W-:Y:S01]  /*1020*/  NOP ;  /* 0x0000000000007918 */ /* 0x008fe20000000000 */
.L_x_13:
[----:B------:R-:W3:Y:S01]  /*1030*/  SHFL.IDX PT, R2, R51, RZ, 0x1f ;  /* 0x00001fff33027589 */ /* 0x000ee200000e0000 */
[----:B------:R-:W-:Y:S01]  /*1040*/  NOP ;  /* 0x0000000000007918 */ /* 0x000fe20000000000 */
[----:B---3--:R-:W-:-:S13]  /*1050*/  ISETP.NE.AND P0, PT, R2, 0x5, PT ;  /* 0x000000050200780c */ /* 0x008fda0003f05270 */
[----:B------:R-:W-:Y:S05]  /*1060*/  @P0 BRA `(.L_x_14) ;  /* 0x0000000000580947 */ /* 0x000fea0003800000 */
[----:B-1----:R-:W1:Y:S01]  /*1070*/  S2UR UR7, SR_CgaCtaId ;  /* 0x00000000000779c3 */ /* 0x002e620000008800 */
        /* <DEDUP_REMOVED lines=12> */
[----:B-1----:R3:W1:Y:S01]  /*1140*/  SYNCS.EXCH.64 URZ, [UR7+0x390], UR10 ;  /* 0x0003900a07ff75b2 */ /* 0x0026620008000100 */
[----:B------:R3:W1:Y:S01]  /*1150*/  SYNCS.EXCH.64 URZ, [UR7+0x3b0], UR12 ;  /* 0x0003b00c07ff75b2 */ /* 0x0006620008000100 */
[----:B------:R3:W1:Y:S01]  /*1160*/  SYNCS.EXCH.64 URZ, [UR7+0x398], UR10 ;  /* 0x0003980a07ff75b2 */ /* 0x0006620008000100 */
[----:B------:R3:W1:Y:S01]  /*1170*/  SYNCS.EXCH.64 URZ, [UR7+0x3b8], UR12 ;  /* 0x0003b80c07ff75b2 */ /* 0x0006620008000100 */
[----:B------:R3:W1:Y:S01]  /*1180*/  SYNCS.EXCH.64 URZ, [UR7+0x3a0], UR10 ;  /* 0x0003a00a07ff75b2 */ /* 0x0006620008000100 */
[----:B------:R3:W1:Y:S01]  /*1190*/  SYNCS.EXCH.64 URZ, [UR7+0x3c0], UR12 ;  /* 0x0003c00c07ff75b2 */ /* 0x0006620008000100 */
[----:B------:R3:W1:Y:S01]  /*11a0*/  SYNCS.EXCH.64 URZ, [UR7+0x3a8], UR10 ;  /* 0x0003a80a07ff75b2 */ /* 0x0006620008000100 */
[----:B------:R3:W1:Y:S02]  /*11b0*/  SYNCS.EXCH.64 URZ, [UR7+0x3c8], UR12 ;  /* 0x0003c80c07ff75b2 */ /* 0x0006640008000100 */
[----:B---3--:R-:W-:Y:S01]  /*11c0*/  NOP ;  /* 0x0000000000007918 */ /* 0x008fe20000000000 */
.L_x_14:
        /* <DEDUP_REMOVED lines=18> */
.L_x_15:
[----:B------:R-:W3:Y:S01]  /*12f0*/  S2UR UR6, SR_CTAID.X ;  /* 0x00000000000679c3 */ /* 0x000ee20000002500 */
[----:B------:R-:W-:-:S05]  /*1300*/  CS2R.32 R43, SR_CgaSize ;  /* 0x00000000002b7805 */ /* 0x000fca0000008a00 */
[----:B------:R-:W-:-:S05]  /*1310*/  IMAD R43, R43, -0xa0, RZ ;  /* 0xffffff602b2b7824 */ /* 0x000fca00078e02ff */
[----:B------:R-:W-:-:S14]  /*1320*/  R2UR UR9, R43 ;  /* 0x000000002b0972ca */ /* 0x000fdc00000e0000 */
[----:B------:R-:W2:Y:S01]  /*1330*/  LDCU UR9, c[0x0][UR9+0x2b0] ;  /* 0x00005600090977ac */ /* 0x000ea20008000800 */
[----:B------:R-:W-:Y:S01]  /*1340*/  NOP ;  /* 0x0000000000007918 */ /* 0x000fe20000000000 */
[----:B------:R-:W-:-:S05]  /*1350*/  CS2R.32 R43, SR_CgaSize ;  /* 0x00000000002b7805 */ /* 0x000fca0000008a00 */
[----:B------:R-:W-:-:S05]  /*1360*/  IMAD R43, R43, -0xa0, RZ ;  /* 0xffffff602b2b7824 */ /* 0x000fca00078e02ff */
[----:B-1----:R-:W-:-:S14]  /*1370*/  R2UR UR7, R43 ;  /* 0x000000002b0772ca */ /* 0x002fdc00000e0000 */
[----:B------:R-:W1:Y:S01]  /*1380*/  LDCU UR7, c[0x0][UR7+0x2b4] ;  /* 0x00005680070777ac */ /* 0x000e620008000800 */
[----:B------:R-:W4:Y:S08]  /*1390*/  S2UR UR4, SR_CTAID.Y ;  /* 0x00000000000479c3 */ /* 0x000f300000002600 */
[----:B------:R-:W1:Y:S01]  /*13a0*/  LDC R9, c[0x0][0xb24] ;  /* 0x0002c900ff097b82 */ /* 0x000e620000000800 */
[----:B---3--:R-:W-:-:S02]  /*13b0*/  I2FP.F32.U32 R5, UR6 ;  /* 0x0000000600057c45 */ /* 0x008fc40008201000 */
[----:B------:R-:W-:-:S05]  /*13c0*/  CS2R.32 R3, SR_CgaSize ;  /* 0x0000000000037805 */ /* 0x000fca0000008a00 */
[----:B------:R-:W-:-:S06]  /*13d0*/  IMAD R3, R3, -0xa0, RZ ;  /* 0xffffff6003037824 */ /* 0x000fcc00078e02ff */
[----:B------:R-:W3:Y:S01]  /*13e0*/  LDC R3, c[0x0][R3+0x2a0] ;  /* 0x0000a80003037b82 */ /* 0x000ee20000000800 */
[----:B------:R-:W-:Y:S01]  /*13f0*/  MOV R43, UR6 ;  /* 0x00000006002b7c02 */ /* 0x000fe20008000f00 */
[----:B--2---:R-:W-:Y:S01]  /*1400*/  FMUL R5, R5, UR9 ;  /* 0x0000000905057c20 */ /* 0x004fe20008400000 */
[----:B----4-:R-:W-:Y:S02]  /*1410*/  I2FP.F32.U32 R4, UR4 ;  /* 0x0000000400047c45 */ /* 0x010fe40008201000 */
[----:B------:R-:W-:-:S05]  /*1420*/  CS2R.32 R2, SR_CgaSize ;  /* 0x0000000000027805 */ /* 0x000fca0000008a00 */
[----:B------:R-:W-:-:S06]  /*1430*/  IMAD R2, R2, -0xa0, RZ ;  /* 0xffffff6002027824 */ /* 0x000fcc00078e02ff */
[----:B------:R-:W2:Y:S01]  /*1440*/  LDC R2, c[0x0][R2+0x2a4] ;  /* 0x0000a90002027b82 */ /* 0x000ea20000000800 */
[----:B------:R-:W4:Y:S01]  /*1450*/  F2I.U32.TRUNC.NTZ R40, R5 ;  /* 0x0000000500287305 */ /* 0x000f22000020f000 */
[----:B------:R-:W-:Y:S01]  /*1460*/  MOV R41, UR4 ;  /* 0x0000000400297c02 */ /* 0x000fe20008000f00 */
[----:B-1----:R-:W-:-:S05]  /*1470*/  FMUL R4, R4, UR7 ;  /* 0x0000000704047c20 */ /* 0x002fca0008400000 */
[----:B------:R-:W-:Y:S01]  /*1480*/  BAR.SYNC.DEFER_BLOCKING 0x0 ;  /* 0x0000000000007b1d */ /* 0x000fe20000010000 */
[----:B------:R-:W-:-:S05]  /*1490*/  ISETP.GE.AND P0, PT, R9, 0x1, PT ;  /* 0x000000010900780c */ /* 0x000fca0003f06270 */
[----:B------:R-:W1:Y:S02]  /*14a0*/  F2I.U32.TRUNC.NTZ R29, R4 ;  /* 0x00000004001d7305 */ /* 0x000e64000020f000 */
[----:B------:R-:W2:Y:S01]  /*14b0*/  S2UR UR36, SR_CTAID.Z ;  /* 0x00000000002479c3 */ /* 0x000ea20000002700 */
[----:B----4-:R-:W-:-:S05]  /*14c0*/  IADD3 R40, PT, PT, -R40, RZ, RZ ;  /* 0x000000ff28287210 */ /* 0x010fca0007ffe1ff */
[----:B---3--:R-:W-:Y:S01]  /*14d0*/  IMAD R40, R3, R40, UR6 ;  /* 0x0000000603287e24 */ /* 0x008fe2000f8e0228 */
[----:B-1----:R-:W-:-:S05]  /*14e0*/  IADD3 R29, PT, PT, -R29, RZ, RZ ;  /* 0x000000ff1d1d7210 */ /* 0x002fca0007ffe1ff */
[----:B--2---:R-:W-:Y:S01]  /*14f0*/  IMAD R29, R2, R29, UR4 ;  /* 0x00000004021d7e24 */ /* 0x004fe2000f8e021d */
[----:B------:R-:W-:Y:S06]  /*1500*/  @!P0 BRA `(.L_x_16) ;  /* 0x0000000000b88947 */ /* 0x000fec0003800000 */
[----:B------:R-:W1:Y:S01]  /*1510*/  LDC.64 R4, c[0x0][0xb18] ;  /* 0x0002c600ff047b82 */ /* 0x000e620000000a00 */
[----:B------:R-:W-:-:S07]  /*1520*/  ISETP.NE.AND P0, PT, R9, 0x1, PT ;  /* 0x000000010900780c */ /* 0x000fce0003f05270 */
[----:B------:R-:W2:Y:S08]  /*1530*/  LDC R10, c[0x0][0xb0c] ;  /* 0x0002c300ff0a7b82 */ /* 0x000eb00000000800 */
[----:B------:R-:W3:Y:S08]  /*1540*/  LDC R11, c[0x0][0x370] ;  /* 0x0000dc00ff0b7b82 */ /* 0x000ef00000000800 */
[----:B------:R-:W4:Y:S01]  /*1550*/  LDC R12, c[0x0][0x374] ;  /* 0x0000dd00ff0c7b82 */ /* 0x000f220000000800 */
[----:B-1----:R-:W-:-:S07]  /*1560*/  ISETP.NE.AND P1, PT, R4, 0x1, PT ;  /* 0x000000010400780c */ /* 0x002fce0003f25270 */
[----:B------:R-:W3:Y:S01]  /*1570*/  LDC.64 R6, c[0x0][0xb10] ;  /* 0x0002c400ff067b82 */ /* 0x000ee20000000a00 */
[----:B--2---:R-:W-:-:S07]  /*1580*/  ISETP.NE.AND P2, PT, R10, 0x1, PT ;  /* 0x000000010a00780c */ /* 0x004fce0003f45270 */
[----:B------:R-:W1:Y:S08]  /*1590*/  LDC R8, c[0x0][0xb20] ;  /* 0x0002c800ff087b82 */ /* 0x000e700000000800 */
[----:B------:R-:W2:Y:S01]  /*15a0*/  LDC.64 R2, c[0x0][0xb28] ;  /* 0x0002ca00ff027b82 */ /* 0x000ea20000000a00 */
[----:B----4-:R-:W-:-:S04]  /*15b0*/  IMAD.HI.U32 R13, R12, R5, RZ ;  /* 0x000000050c0d7227 */ /* 0x010fc800078e00ff */
[----:B------:R-:W-:-:S04]  /*15c0*/  IMAD.HI.U32 R5, R41, R5, RZ ;  /* 0x0000000529057227 */ /* 0x000fc800078e00ff */
[----:B---3--:R-:W-:-:S04]  /*15d0*/  IMAD.HI.U32 R14, R11, R6, RZ ;  /* 0x000000060b0e7227 */ /* 0x008fc800078e00ff */
[----:B------:R-:W-:Y:S01]  /*15e0*/  IMAD.HI.U32 R16, R43, R6, RZ ;  /* 0x000000062b107227 */ /* 0x000fe200078e00ff */
[-C--:B------:R-:W-:Y:S02]  /*15f0*/  @P2 SHF.R.U32.HI R11, RZ, R7.reuse, R14 ;  /* 0x00000007ff0b2219 */ /* 0x080fe4000001160e */
[-C--:B-1----:R-:W-:Y:S02]  /*1600*/  @P1 SHF.R.U32.HI R12, RZ, R8.reuse, R13 ;  /* 0x00000008ff0c1219 */ /* 0x082fe4000001160d */
[----:B------:R-:W-:Y:S02]  /*1610*/  SHF.R.U32.HI R8, RZ, R8, R5 ;  /* 0x00000008ff087219 */ /* 0x000fe40000011605 */
[----:B------:R-:W-:Y:S02]  /*1620*/  SHF.R.U32.HI R16, RZ, R7, R16 ;  /* 0x00000007ff107219 */ /* 0x000fe40000011610 */
[----:B------:R-:W-:Y:S01]  /*1630*/  SEL R5, R41, R8, !P1 ;  /* 0x0000000829057207 */ /* 0x000fe20004800000 */
[----:B--2---:R-:W-:Y:S01]  /*1640*/  IMAD.HI.U32 R14, R12, R2, RZ ;  /* 0x000000020c0e7227 */ /* 0x004fe200078e00ff */
[----:B------:R-:W-:-:S03]  /*1650*/  SEL R7, R43, R16, !P2 ;  /* 0x000000102b077207 */ /* 0x000fc60005000000 */
[----:B------:R-:W-:Y:S01]  /*1660*/  IMAD.HI.U32 R6, R11, R2, RZ ;  /* 0x000000020b067227 */ /* 0x000fe200078e00ff */
[----:B------:R-:W-:-:S04]  /*1670*/  @P0 SHF.R.U32.HI R12, RZ, R3, R14 ;  /* 0x00000003ff0c0219 */ /* 0x000fc8000001160e */
[----:B------:R-:W-:Y:S01]  /*1680*/  @P0 SHF.R.U32.HI R11, RZ, R3, R6 ;  /* 0x00000003ff0b0219 */ /* 0x000fe20000011606 */
[----:B------:R-:W-:-:S04]  /*1690*/  IMAD R12, R12, R9, RZ ;  /* 0x000000090c0c7224 */ /* 0x000fc800078e02ff */
[----:B------:R-:W-:Y:S01]  /*16a0*/  IMAD R6, R11, R9, RZ ;  /* 0x000000090b067224 */ /* 0x000fe200078e02ff */
[----:B------:R-:W-:-:S04]  /*16b0*/  ISETP.GE.AND P1, PT, R5, R12, PT ;  /* 0x0000000c0500720c */ /* 0x000fc80003f26270 */
[----:B------:R-:W-:Y:S01]  /*16c0*/  ISETP.GE.OR P1, PT, R7, R6, P1 ;  /* 0x000000060700720c */ /* 0x000fe20000f26670 */
[----:B------:R-:W-:-:S05]  /*16d0*/  IMAD.HI.U32 R6, R5, R2, RZ ;  /* 0x0000000205067227 */ /* 0x000fca00078e00ff */
[----:B------:R-:W-:-:S04]  /*16e0*/  SHF.R.U32.HI R6, RZ, R3, R6 ;  /* 0x00000003ff067219 */ /* 0x000fc80000011606 */
[----:B------:R-:W-:-:S03]  /*16f0*/  SEL R6, R5, R6, !P0 ;  /* 0x0000000605067207 */ /* 0x000fc60004000000 */
[----:B------:R-:W-:Y:S01]  /*1700*/  @!P1 IMAD.HI.U32 R8, R7, R2, RZ ;  /* 0x0000000207089227 */ /* 0x000fe200078e00ff */
[----:B------:R-:W-:-:S04]  /*1710*/  IADD3 R2, PT, PT, -R6, RZ, RZ ;  /* 0x000000ff06027210 */ /* 0x000fc80007ffe1ff */
[----:B------:R-:W-:Y:S01]  /*1720*/  @!P1 SHF.R.U32.HI R8, RZ, R3, R8 ;  /* 0x00000003ff089219 */ /* 0x000fe20000011608 */
[----:B------:R-:W-:-:S03]  /*1730*/  IMAD R2, R9, R2, R5 ;  /* 0x0000000209027224 */ /* 0x000fc600078e0205 */
[----:B------:R-:W-:Y:S02]  /*1740*/  @!P1 SEL R3, R7, R8, !P0 ;  /* 0x0000000807039207 */ /* 0x000fe40004000000 */
[----:B------:R-:W-:-:S03]  /*1750*/  IADD3 R8, PT, PT, -R5, RZ, RZ ;  /* 0x000000ff05087210 */ /* 0x000fc60007ffe1ff */
[--C-:B------:R-:W-:Y:S02]  /*1760*/  @!P1 IMAD.IADD R6, R6, 0x1, -R3.reuse ;  /* 0x0000000106069824 */ /* 0x100fe400078e0a03 */
[----:B------:R-:W-:Y:S01]  /*1770*/  @!P1 IMAD R3, R2, R11, R3 ;  /* 0x0000000b02039224 */ /* 0x000fe200078e0203 */
[----:B------:R-:W-:Y:S01]  /*1780*/  IADD3 R2, PT, PT, -R7, RZ, RZ ;  /* 0x000000ff07027210 */ /* 0x000fe20007ffe1ff */
[----:B------:R-:W-:Y:S02]  /*1790*/  @!P1 IMAD R5, R6, R9, R7 ;  /* 0x0000000906059224 */ /* 0x000fe400078e0207 */
[----:B------:R-:W-:Y:S02]  /*17a0*/  IMAD R8, R4, R8, R41 ;  /* 0x0000000804087224 */ /* 0x000fe400078e0229 */
[----:B------:R-:W-:Y:S02]  /*17b0*/  @!P1 IMAD.MOV.U32 R7, RZ, RZ, R3 ;  /* 0x000000ffff079224 */ /* 0x000fe400078e0003 */
[----:B------:R-:W-:-:S02]  /*17c0*/  IMAD R2, R10, R2, R43 ;  /* 0x000000020a027224 */ /* 0x000fc400078e022b */
[----:B------:R-:W-:Y:S02]  /*17d0*/  IMAD R41, R5, R4, R8 ;  /* 0x0000000405297224 */ /* 0x000fe400078e0208 */
[----:B------:R-:W-:-:S07]  /*17e0*/  IMAD R43, R7, R10, R2 ;  /* 0x0000000a072b7224 */ /* 0x000fce00078e0202 */
.L_x_16:
[----:B------:R-:W1:Y:S01]  /*17f0*/  LDCU UR6, c[0x0][0xb30] ;  /* 0x00016600ff0677ac */ /* 0x000e620008000800 */
[----:B------:R-:W2:Y:S08]  /*1800*/  S2UR UR4, SR_CgaCtaId ;  /* 0x00000000000479c3 */ /* 0x000eb00000008800 */
[----:B------:R-:W3:Y:S01]  /*1810*/  LDC R2, c[0x0][0xb24] ;  /* 0x0002c900ff027b82 */ /* 0x000ee20000000800 */
[----:B-1----:R-:W-:-:S09]  /*1820*/  UISETP.NE.AND UP1, UPT, UR6, 0x1, UPT ;  /* 0x000000010600788c */ /* 0x002fd2000bf25270 */
[----:B--2---:R-:W-:Y:S05]  /*1830*/  BRA.U UP1, `(.L_x_17) ;  /* 0x0000000101407547 */ /* 0x004fea000b800000 */
[----:B------:R-:W1:Y:S08]  /*1840*/  LDC.64 R6, c[0x0][0xb10] ;  /* 0x0002c400ff067b82 */ /* 0x000e700000000a00 */
[----:B------:R-:W2:Y:S08]  /*1850*/  LDC.64 R4, c[0x0][0xb18] ;  /* 0x0002c600ff047b82 */ /* 0x000eb00000000a00 */
[----:B------:R-:W4:Y:S08]  /*1860*/  LDC R3, c[0x0][0xb20] ;  /* 0x0002c800ff037b82 */ /* 0x000f300000000800 */
[----:B------:R-:W3:Y:S01]  /*1870*/  LDC R8, c[0x0][0xb0c] ;  /* 0x0002c300ff087b82 */ /* 0x000ee20000000800 */
[----:B-1----:R-:W-:-:S05]  /*1880*/  IMAD.HI.U32 R6, R43, R6, RZ ;  /* 0x000000062b067227 */ /* 0x002fca00078e00ff */
[----:B------:R-:W-:Y:S01]  /*1890*/  SHF.R.U32.HI R6, RZ, R7, R6 ;  /* 0x00000007ff067219 */ /* 0x000fe20000011606 */
[----:B--2---:R-:W-:Y:S01]  /*18a0*/  IMAD.HI.U32 R10, R41, R5, RZ ;  /* 0x00000005290a7227 */ /* 0x004fe200078e00ff */
[----:B------:R-:W-:-:S04]  /*18b0*/  ISETP.NE.AND P0, PT, R4, 0x1, PT ;  /* 0x000000010400780c */ /* 0x000fc80003f05270 */
[----:B----4-:R-:W-:-:S04]  /*18c0*/  SHF.R.U32.HI R10, RZ, R3, R10 ;  /* 0x00000003ff0a7219 */ /* 0x010fc8000001160a */
[----:B------:R-:W-:Y:S02]  /*18d0*/  SEL R3, R41, R10, !P0 ;  /* 0x0000000a29037207 */ /* 0x000fe40004000000 */
[----:B---3--:R-:W-:-:S04]  /*18e0*/  ISETP.NE.AND P1, PT, R8, 0x1, PT ;  /* 0x000000010800780c */ /* 0x008fc80003f25270 */
[----:B------:R-:W-:-:S05]  /*18f0*/  SEL R6, R43, R6, !P1 ;  /* 0x000000062b067207 */ /* 0x000fca0004800000 */
[----:B------:R-:W-:Y:S02]  /*1900*/  IMAD.IADD R5, R3, 0x1, -R6 ;  /* 0x0000000103057824 */ /* 0x000fe400078e0a06 */
[----:B------:R-:W-:Y:S02]  /*1910*/  IMAD.IADD R3, R6, 0x1, -R3 ;  /* 0x0000000106037824 */ /* 0x000fe400078e0a03 */
[----:B------:R-:W-:Y:S02]  /*1920*/  IMAD R43, R5, R8, R43 ;  /* 0x00000008052b7224 */ /* 0x000fe400078e022b */
[----:B------:R-:W-:Y:S02]  /*1930*/  IMAD R41, R3, R4, R41 ;  /* 0x0000000403297224 */ /* 0x000fe400078e0229 */
.L_x_17:
[----:B------:R-:W-:Y:S01]  /*1940*/  BAR.SYNC.DEFER_BLOCKING 0x0 ;  /* 0x0000000000007b1d */ /* 0x000fe20000010000 */
[----:B------:R-:W-:Y:S01]  /*1950*/  UISETP.NE.AND UP1, UPT, UR8, 0x2, UPT ;  /* 0x000000020800788c */ /* 0x000fe2000bf25270 */
[----:B------:R-:W-:Y:S02]  /*1960*/  ISETP.NE.OR P5, PT, R0, 0x2, !P5 ;  /* 0x000000020000780c */ /* 0x000fe40006fa5670 */
[----:B------:R-:W-:-:S06]  /*1970*/  LOP3.LUT R0, R57, 0x1f, RZ, 0xc0, !PT ;  /* 0x0000001f39007812 */ /* 0x000fcc00078ec0ff */
[----:B------:R-:W-:Y:S05]  /*1980*/  BRA.U UP1, `(.L_x_18) ;  /* 0x0000002d011c7547 */ /* 0x000fea000b800000 */
[----:B------:R-:W1:Y:S01]  /*1990*/  LDCU UR14, c[0x0][0x38c] ;  /* 0x00007180ff0e77ac */ /* 0x000e620008000800 */
[----:B------:R-:W2:Y:S01]  /*19a0*/  LDC R3, c[0x0][0x370] ;  /* 0x0000dc00ff037b82 */ /* 0x000ea20000000800 */
[----:B------:R-:W-:Y:S01]  /*19b0*/  PLOP3.LUT P1, PT, PT, PT, UP2, 0x80, 0x8 ;  /* 0x000000000008781c */ /* 0x000fe20003f2f028 */
[----:B------:R-:W-:Y:S01]  /*19c0*/  IMAD.MOV.U32 R16, RZ, RZ, 0x1 ;  /* 0x00000001ff107424 */ /* 0x000fe200078e00ff */
[----:B------:R-:W-:Y:S02]  /*19d0*/  ISETP.EQ.OR P4, PT, R0, RZ, P5 ;  /* 0x000000ff0000720c */ /* 0x000fe40002f82670 */
[----:B------:R-:W-:Y:S02]  /*19e0*/  CS2R R14, SRZ ;  /* 0x00000000000e7805 */ /* 0x000fe4000001ff00 */
[----:B------:R-:W-:Y:S01]  /*19f0*/  PLOP3.LUT P1, PT, P1, PT, PT, 0x8, 0x80 ;  /* 0x000000000080781c */ /* 0x000fe20000f2e170 */
[----:B------:R-:W-:Y:S01]  /*1a00*/  IMAD.MOV.U32 R13, RZ, RZ, RZ ;  /* 0x000000ffff0d7224 */ /* 0x000fe200078e00ff */
[----:B------:R-:W4:Y:S01]  /*1a10*/  LDCU.64 UR22, c[0x0][0x348] ;  /* 0x00006900ff1677ac */ /* 0x000f220008000a00 */
[----:B------:R-:W2:Y:S01]  /*1a20*/  LDC R10, c[0x0][0x374] ;  /* 0x0000dd00ff0a7b82 */ /* 0x000ea20000000800 */
[----:B------:R-:W-:Y:S01]  /*1a30*/  IMAD.MOV.U32 R12, RZ, RZ, 0x1 ;  /* 0x00000001ff0c7424 */ /* 0x000fe200078e00ff */
[----:B------:R-:W-:Y:S01]  /*1a40*/  UMOV UR7, URZ ;  /* 0x000000ff00077c82 */ /* 0x000fe20008000000 */
[----:B-1----:R-:W-:-:S04]  /*1a50*/  UIADD3 UR6, UPT, UPT, UR14, 0xf, URZ ;  /* 0x0000000f0e067890 */ /* 0x002fc8000fffe0ff */
[----:B------:R-:W-:-:S04]  /*1a60*/  USHF.R.S32.HI UR5, URZ, 0x1f, UR6 ;  /* 0x0000001fff057899 */ /* 0x000fc80008011406 */
[----:B------:R-:W-:-:S04]  /*1a70*/  ULEA.HI UR5, UR5, UR6, URZ, 0x4 ;  /* 0x0000000605057291 */ /* 0x000fc8000f8f20ff */
[----:B------:R-:W-:Y:S02]  /*1a80*/  USHF.R.S32.HI UR21, URZ, 0x4, UR5 ;  /* 0x00000004ff157899 */ /* 0x000fe40008011405 */
[----:B------:R-:W-:Y:S02]  /*1a90*/  UIADD3 UR5, UPT, UPT, UR14, -0x1, URZ ;  /* 0xffffffff0e057890 */ /* 0x000fe4000fffe0ff */
[----:B------:R-:W-:Y:S02]  /*1aa0*/  UISETP.LT.U32.AND UP0, UPT, UR21, 0x34, UPT ;  /* 0x000000341500788c */ /* 0x000fe4000bf01070 */
[----:B------:R-:W-:Y:S02]  /*1ab0*/  UISETP.GE.U32.AND UP1, UPT, UR5, -0x1f, UPT ;  /* 0xffffffe10500788c */ /* 0x000fe4000bf26070 */
[----:B------:R-:W-:Y:S02]  /*1ac0*/  USEL UR15, UR21, 0x34, UP0 ;  /* 0x00000034150f7887 */ /* 0x000fe40008000000 */
[----:B------:R-:W-:-:S02]  /*1ad0*/  UIADD3 UR14, UPT, UPT, UR14, 0x1e, URZ ;  /* 0x0000001e0e0e7890 */ /* 0x000fc4000fffe0ff */
[----:B------:R-:W-:Y:S02]  /*1ae0*/  UIADD3 UR6, UPT, UPT, UR15, -0x1, URZ ;  /* 0xffffffff0f067890 */ /* 0x000fe4000fffe0ff */
[----:B------:R-:W-:-:S03]  /*1af0*/  UIADD3 UR13, UPT, UPT, UR21, -UR15, URZ ;  /* 0x8000000f150d7290 */ /* 0x000fc6000fffe0ff */
[----:B------:R-:W-:-:S04]  /*1b00*/  @UP1 UIADD3 UR6, UPT, UPT, UR15, URZ, URZ ;  /* 0x000000ff0f061290 */ /* 0x000fc8000fffe0ff */
[----:B----4-:R-:W-:-:S12]  /*1b10*/  UIADD3 UR6, UPT, UPT, UR6, 0x1, URZ ;  /* 0x0000000106067890 */ /* 0x010fd8000fffe0ff */
.L_x_36:
[----:B------:R-:W-:Y:S01]  /*1b20*/  UISETP.NE.AND UP0, UPT, UR4, URZ, UPT ;  /* 0x000000ff0400728c */ /* 0x000fe2000bf05270 */
[----:B------:R-:W1:Y:S08]  /*1b30*/  S2UR UR4, SR_CgaCtaId ;  /* 0x00000000000479c3 */ /* 0x000e700000008800 */
[----:B------:R-:W-:Y:S05]  /*1b40*/  BRA.U UP0, `(.L_x_19) ;  /* 0x0000000100347547 */ /* 0x000fea000b800000 */
[----:B------:R-:W4:Y:S01]  /*1b50*/  S2R R4, SR_CgaCtaId ;  /* 0x0000000000047919 */ /* 0x000f220000008800 */
[----:B------:R-:W-:-:S04]  /*1b60*/  MOV R5, 0x400 ;  /* 0x0000040000057802 */ /* 0x000fc80000000f00 */
[----:B----4-:R-:W-:Y:S02]  /*1b70*/  LEA R4, R4, R5, 0x18 ;  /* 0x0000000504047211 */ /* 0x010fe400078ec0ff */
[----:B------:R-:W-:-:S03]  /*1b80*/  SHF.L.U32 R5, R12, 0x1f, RZ ;  /* 0x0000001f0c057819 */ /* 0x000fc600000006ff */
[----:B------:R-:W-:-:S04]  /*1b90*/  IMAD R4, R13, 0x8, R4 ;  /* 0x000000080d047824 */ /* 0x000fc800078e0204 */
[----:B------:R-:W4:Y:S02]  /*1ba0*/  SYNCS.PHASECHK.TRANS64.TRYWAIT P0, [R4+URZ+0x3e0], R5 ;  /* 0x0003e005040075a7 */ /* 0x000f2400080011ff */
[----:B----4-:R-:W-:Y:S05]  /*1bb0*/  @!P0 BRA `(.L_x_20) ;  /* 0x0000005c00bc8947 */ /* 0x010fea0003800000 */
.L_x_146:
[----:B------:R1:W-:Y:S01]  /*1bc0*/  SYNCS.ARRIVE.TRANS64.A1T0 RZ, [R4+URZ+0x3d0], RZ ;  /* 0x0003d0ff04ff79a7 */ /* 0x0003e200081000ff */
[----:B------:R-:W-:-:S05]  /*1bd0*/  VIADD R13, R13, 0x1 ;  /* 0x000000010d0d7836 */ /* 0x000fca0000000000 */
[----:B------:R-:W-:-:S04]  /*1be0*/  ISETP.NE.AND P0, PT, R13, 0x2, PT ;  /* 0x000000020d00780c */ /* 0x000fc80003f05270 */
[----:B----4-:R-:W-:Y:S02]  /*1bf0*/  SEL R5, RZ, 0x1, P0 ;  /* 0x00000001ff057807 */ /* 0x010fe40000000000 */
[----:B------:R-:W-:Y:S02]  /*1c00*/  SEL R13, R13, RZ, P0 ;  /* 0x000000ff0d0d7207 */ /* 0x000fe40000000000 */
[----:B------:R-:W-:-:S07]  /*1c10*/  LOP3.LUT R12, R12, R5, RZ, 0x3c, !PT ;  /* 0x000000050c0c7212 */ /* 0x000fce00078e3cff */
.L_x_19:
[----:B------:R-:W-:Y:S01]  /*1c20*/  UMOV UR5, 0x400 ;  /* 0x0000040000057882 */ /* 0x000fe20000000000 */
[----:B-1----:R-:W-:Y:S01]  /*1c30*/  SHF.L.U32 R4, R16, 0x1f, RZ ;  /* 0x0000001f10047819 */ /* 0x002fe200000006ff */
[----:B------:R-:W-:Y:S01]  /*1c40*/  ULEA UR5, UR4, UR5, 0x18 ;  /* 0x0000000504057291 */ /* 0x000fe2000f8ec0ff */
[----:B------:R-:W-:Y:S01]  /*1c50*/  R2UR UR35, R43 ;  /* 0x000000002b2372ca */ /* 0x000fe200000e0000 */
[----:B------:R-:W-:Y:S01]  /*1c60*/  UISETP.GE.U32.AND UP0, UPT, UR14, 0x1f, UPT ;  /* 0x0000001f0e00788c */ /* 0x000fe2000bf06070 */
[----:B------:R-:W-:Y:S01]  /*1c70*/  R2UR UR11, R41 ;  /* 0x00000000290b72ca */ /* 0x000fe200000e0000 */
[----:B------:R-:W-:Y:S01]  /*1c80*/  ULEA UR8, UR7, UR5, 0x3 ;  /* 0x0000000507087291 */ /* 0x000fe2000f8e18ff */
[----:B------:R-:W-:-:S08]  /*1c90*/  UMOV UR25, URZ ;  /* 0x000000ff00197c82 */ /* 0x000fd00008000000 */
[----:B------:R1:W4:Y:S01]  /*1ca0*/  SYNCS.PHASECHK.TRANS64.TRYWAIT P0, [UR8+0x1a0], R4 ;  /* 0x0001a004ff0075a7 */ /* 0x0003220008001108 */
[----:B------:R-:W-:Y:S02]  /*1cb0*/  USHF.L.U32 UR35, UR35, 0x7, URZ ;  /* 0x0000000723237899 */ /* 0x000fe400080006ff */
[----:B------:R-:W-:Y:S01]  /*1cc0*/  USHF.L.U32 UR11, UR11, 0x3, URZ ;  /* 0x000000030b0b7899 */ /* 0x000fe200080006ff */
[----:B------:R-:W-:Y:S11]  /*1cd0*/  BRA.U !UP0, `(.L_x_21) ;  /* 0x0000000108a87547 */ /* 0x000ff6000b800000 */
[----:B------:R-:W-:Y:S01]  /*1ce0*/  UMOV UR16, URZ ;  /* 0x000000ff00107c82 */ /* 0x000fe20008000000 */
[----:B------:R-:W-:-:S05]  /*1cf0*/  UMOV UR17, UR7 ;  /* 0x0000000700117c82 */ /* 0x000fca0008000000 */
.L_x_26:
[----:B-1----:R-:W-:Y:S01]  /*1d00*/  ULEA UR33, UR17, UR5, 0x3 ;  /* 0x0000000511217291 */ /* 0x002fe2000f8e18ff */
[----:B----4-:R-:W-:Y:S01]  /*1d10*/  @!P5 MOV R5, 0x1100 ;  /* 0x000011000005d802 */ /* 0x010fe20000000f00 */
[----:B----4-:R-:W-:Y:S10]  /*1d20*/  @P0 BRA `(.L_x_22) ;  /* 0x00000000000c0947 */ /* 0x010ff40003800000 */
[----:B------:R-:W-:-:S04]  /*1d30*/  SHF.L.U32 R7, R16, 0x1f, RZ ;  /* 0x0000001f10077819 */ /* 0x000fc800000006ff */
[----:B------:R-:W4:Y:S02]  /*1d40*/  SYNCS.PHASECHK.TRANS64.TRYWAIT P0, [UR33+0x1a0], R7 ;  /* 0x0001a007ff0075a7 */ /* 0x000f240008001121 */
[----:B----4-:R-:W-:Y:S05]  /*1d50*/  @!P0 BRA `(.L_x_23) ;  /* 0x0000005c00688947 */ /* 0x010fea0003800000 */
.L_x_22:
[----:B------:R4:W-:Y:S01]  /*1d60*/  @!P5 SYNCS.ARRIVE.TRANS64 RZ, [UR33], R5 ;  /* 0x00000005ffffd9a7 */ /* 0x0009e20008000021 */
[----:B------:R-:W-:Y:S04]  /*1d70*/  BSSY.RECONVERGENT B0, `(.L_x_24) ;  /* 0x0000003000007945 */ /* 0x000fe80003800200 */
[----:B------:R-:W-:Y:S05]  /*1d80*/  @P4 BRA `(.L_x_25) ;  /* 0x0000000000044947 */ /* 0x000fea0003800000 */
[----:B------:R-:W-:Y:S05]  /*1d90*/  BPT.TRAP 0x1 ;  /* 0x000000040000795c */ /* 0x000fea0000300000 */
.L_x_25:
[----:B------:R-:W-:Y:S05]  /*1da0*/  BSYNC.RECONVERGENT B0 ;  /* 0x0000000000007941 */ /* 0x000fea0003800200 */
.L_x_24:
[----:B------:R-:W-:Y:S02]  /*1db0*/  UIADD3 UR7, UPT, UPT, UR17, 0x1, URZ ;  /* 0x0000000111077890 */ /* 0x000fe4000fffe0ff */
[----:B------:R-:W-:Y:S02]  /*1dc0*/  ULEA UR32, UR17, UR5, 0xc ;  /* 0x0000000511207291 */ /* 0x000fe4000f8e60ff */
[----:B------:R-:W-:Y:S02]  /*1dd0*/  UISETP.NE.AND UP0, UPT, UR7, 0x34, UPT ;  /* 0x000000340700788c */ /* 0x000fe4000bf05270 */
[----:B------:R-:W-:Y:S02]  /*1de0*/  UIADD3 UR28, UP1, UPT, UR22, 0x80, URZ ;  /* 0x00000080161c7890 */ /* 0x000fe4000ff3e0ff */
[----:B------:R-:W-:Y:S02]  /*1df0*/  USEL UR9, URZ, 0x1, UP0 ;  /* 0x00000001ff097887 */ /* 0x000fe40008000000 */
[----:B------:R-:W-:-:S02]  /*1e00*/  USEL UR7, UR7, URZ, UP0 ;  /* 0x000000ff07077287 */ /* 0x000fc40008000000 */
[----:B------:R-:W-:Y:S02]  /*1e10*/  UIADD3 UR26, UP0, UPT, UR22, 0x180, URZ ;  /* 0x00000180161a7890 */ /* 0x000fe4000ff1e0ff */
[----:B------:R-:W-:Y:S01]  /*1e20*/  ULEA UR8, UR7, UR5, 0x3 ;  /* 0x0000000507087291 */ /* 0x000fe2000f8e18ff */
[----:B------:R-:W-:Y:S01]  /*1e30*/  LOP3.LUT R16, R16, UR9, RZ, 0x3c, !PT ;  /* 0x0000000910107c12 */ /* 0x000fe2000f8e3cff */
[----:B------:R-:W-:Y:S02]  /*1e40*/  USHF.L.U32 UR34, UR16, 0x4, URZ ;  /* 0x0000000410227899 */ /* 0x000fe400080006ff */
[----:B------:R-:W-:Y:S01]  /*1e50*/  UIADD3.X UR29, UPT, UPT, URZ, UR23, URZ, UP1, !UPT ;  /* 0x00000017ff1d7290 */ /* 0x000fe20008ffe4ff */
[----:B-1----:R-:W-:Y:S01]  /*1e60*/  SHF.L.U32 R4, R16, 0x1f, RZ ;  /* 0x0000001f10047819 */ /* 0x002fe200000006ff */
[----:B------:R-:W-:Y:S02]  /*1e70*/  UIADD3 UR32, UPT, UPT, UR32, 0x1500, URZ ;  /* 0x0000150020207890 */ /* 0x000fe4000fffe0ff */
[----:B------:R-:W-:Y:S01]  /*1e80*/  UIADD3.X UR27, UPT, UPT, URZ, UR23, URZ, UP0, !UPT ;  /* 0x00000017ff1b7290 */ /* 0x000fe200087fe4ff */
[----:B------:R1:W1:Y:S01]  /*1e90*/  SYNCS.PHASECHK.TRANS64.TRYWAIT P0, [UR8+0x1a0], R4 ;  /* 0x0001a004ff0075a7 */ /* 0x0002620008001108 */
[----:B------:R-:W-:Y:S01]  /*1ea0*/  ULEA UR8, UR17, UR5, 0x8 ;  /* 0x0000000511087291 */ /* 0x000fe2000f8e40ff */
[----:B------:R-:W-:Y:S01]  /*1eb0*/  UMOV UR18, 0x0 ;  /* 0x0000000000127882 */ /* 0x000fe20000000000 */
[----:B------:R-:W-:-:S02]  /*1ec0*/  UMOV UR19, 0x10000000 ;  /* 0x1000000000137882 */ /* 0x000fc40000000000 */
[----:B------:R-:W-:Y:S01]  /*1ed0*/  UIADD3 UR8, UPT, UPT, UR8, 0x35500, URZ ;  /* 0x0003550008087890 */ /* 0x000fe2000fffe0ff */
[----:B------:R1:W-:Y:S01]  /*1ee0*/  UTMALDG.3D [UR32], [UR28], desc[UR18] ;  /* 0x000012201c0075b4 */ /* 0x0003e20008011000 */
[----:B------:R-:W-:Y:S01]  /*1ef0*/  UMOV UR12, UR36 ;  /* 0x00000024000c7c82 */ /* 0x000fe20008000000 */
[----:B------:R-:W-:Y:S01]  /*1f00*/  UMOV UR9, UR33 ;  /* 0x0000002100097c82 */ /* 0x000fe20008000000 */
[----:B------:R-:W-:Y:S01]  /*1f10*/  UMOV UR10, UR34 ;  /* 0x00000022000a7c82 */ /* 0x000fe20008000000 */
[----:B------:R-:W-:Y:S01]  /*1f20*/  UIADD3 UR16, UPT, UPT, UR16, 0x1, URZ ;  /* 0x0000000110107890 */ /* 0x000fe2000fffe0ff */
[----:B------:R-:W-:Y:S01]  /*1f30*/  UMOV UR25, UR6 ;  /* 0x0000000600197c82 */ /* 0x000fe20008000000 */
[----:B------:R-:W-:Y:S02]  /*1f40*/  UMOV UR17, UR7 ;  /* 0x0000000700117c82 */ /* 0x000fe40008000000 */
[----:B------:R1:W-:Y:S01]  /*1f50*/  UTMALDG.3D [UR8], [UR26], desc[UR18] ;  /* 0x000012081a0075b4 */ /* 0x0003e20008011000 */
[----:B------:R-:W-:-:S09]  /*1f60*/  UISETP.NE.AND UP0, UPT, UR16, UR6, UPT ;  /* 0x000000061000728c */ /* 0x000fd2000bf05270 */
[----:B------:R-:W-:Y:S05]  /*1f70*/  BRA.U UP0, `(.L_x_26) ;  /* 0xfffffffd00607547 */ /* 0x000fea000b83ffff */
.L_x_21:
[----:B-1----:R-:W-:Y:S01]  /*1f80*/  ULEA UR8, UR7, UR5, 0x3 ;  /* 0x0000000507087291 */ /* 0x002fe2000f8e18ff */
[----:B------:R-:W-:Y:S01]  /*1f90*/  SHF.L.U32 R4, R16, 0x1f, RZ ;  /* 0x0000001f10047819 */ /* 0x000fe200000006ff */
[----:B------:R-:W-:Y:S01]  /*1fa0*/  @!P1 SYNCS.ARRIVE.TRANS64.A1T0 RZ, [UR5+0x368], RZ ;  /* 0x000368ffffff99a7 */ /* 0x000fe20008100005 */
[----:B------:R-:W-:-:S06]  /*1fb0*/  UISETP.GT.AND UP0, UPT, UR21, UR15, UPT ;  /* 0x0000000f1500728c */ /* 0x000fcc000bf04270 */
[----:B----4-:R1:W4:Y:S03]  /*1fc0*/  SYNCS.PHASECHK.TRANS64.TRYWAIT P0, [UR8+0x1a0], R4 ;  /* 0x0001a004ff0075a7 */ /* 0x0103260008001108 */
[----:B------:R-:W-:Y:S05]  /*1fd0*/  BRA.U !UP0, `(.L_x_27) ;  /* 0x0000000108ac7547 */ /* 0x000fea000b800000 */
[----:B------:R-:W-:Y:S01]  /*1fe0*/  UIADD3 UR24, UPT, UPT, UR13, UR25, URZ ;  /* 0x000000190d187290 */ /* 0x000fe2000fffe0ff */
[----:B------:R-:W-:-:S11]  /*1ff0*/  UMOV UR32, UR7 ;  /* 0x0000000700207c82 */ /* 0x000fd60008000000 */
.L_x_32:
[----:B-1----:R-:W-:Y:S01]  /*2000*/  ULEA UR17, UR32, UR5, 0x3 ;  /* 0x0000000520117291 */ /* 0x002fe2000f8e18ff */
[----:B----4-:R-:W-:Y:S01]  /*2010*/  @!P5 MOV R5, 0x1100 ;  /* 0x000011000005d802 */ /* 0x010fe20000000f00 */
[----:B----4-:R-:W-:Y:S10]  /*2020*/  @P0 BRA `(.L_x_28) ;  /* 0x00000000000c0947 */ /* 0x010ff40003800000 */
[----:B------:R-:W-:-:S04]  /*2030*/  SHF.L.U32 R7, R16, 0x1f, RZ ;  /* 0x0000001f10077819 */ /* 0x000fc800000006ff */
[----:B------:R-:W4:Y:S02]  /*2040*/  SYNCS.PHASECHK.TRANS64.TRYWAIT P0, [UR17+0x1a0], R7 ;  /* 0x0001a007ff0075a7 */ /* 0x000f240008001111 */
[----:B----4-:R-:W-:Y:S05]  /*2050*/  @!P0 BRA `(.L_x_29) ;  /* 0x0000005800c08947 */ /* 0x010fea0003800000 */
.L_x_28:
[----:B------:R4:W-:Y:S01]  /*2060*/  @!P5 SYNCS.ARRIVE.TRANS64 RZ, [UR17], R5 ;  /* 0x00000005ffffd9a7 */ /* 0x0009e20008000011 */
[----:B------:R-:W-:Y:S04]  /*2070*/  BSSY.RECONVERGENT B0, `(.L_x_30) ;  /* 0x0000003000007945 */ /* 0x000fe80003800200 */
[----:B------:R-:W-:Y:S05]  /*2080*/  @P4 BRA `(.L_x_31) ;  /* 0x0000000000044947 */ /* 0x000fea0003800000 */
[----:B------:R-:W-:Y:S05]  /*2090*/  BPT.TRAP 0x1 ;  /* 0x000000040000795c */ /* 0x000fea0000300000 */
.L_x_31:
[----:B------:R-:W-:Y:S05]  /*20a0*/  BSYNC.RECONVERGENT B0 ;  /* 0x0000000000007941 */ /* 0x000fea0003800200 */
.L_x_30:
        /* <DEDUP_REMOVED lines=10> */
[----:B------:R-:W-:Y:S01]  /*2150*/  UIADD3 UR16, UPT, UPT, UR16, 0x1500, URZ ;  /* 0x0000150010107890 */ /* 0x000fe2000fffe0ff */
[----:B-1----:R-:W-:Y:S01]  /*2160*/  SHF.L.U32 R4, R16, 0x1f, RZ ;  /* 0x0000001f10047819 */ /* 0x002fe200000006ff */
[----:B------:R-:W-:Y:S02]  /*2170*/  UIADD3.X UR31, UPT, UPT, URZ, UR23, URZ, UP1, !UPT ;  /* 0x00000017ff1f7290 */ /* 0x000fe40008ffe4ff */
[----:B------:R-:W-:Y:S01]  /*2180*/  UIADD3.X UR29, UPT, UPT, URZ, UR23, URZ, UP0, !UPT ;  /* 0x00000017ff1d7290 */ /* 0x000fe200087fe4ff */
[----:B------:R1:W1:Y:S01]  /*2190*/  SYNCS.PHASECHK.TRANS64.TRYWAIT P0, [UR8+0x1a0], R4 ;  /* 0x0001a004ff0075a7 */ /* 0x0002620008001108 */
[----:B------:R-:W-:Y:S01]  /*21a0*/  ULEA UR8, UR32, UR5, 0x8 ;  /* 0x0000000520087291 */ /* 0x000fe2000f8e40ff */
[----:B------:R-:W-:Y:S01]  /*21b0*/  UMOV UR26, 0x0 ;  /* 0x00000000001a7882 */ /* 0x000fe20000000000 */
[----:B------:R-:W-:-:S02]  /*21c0*/  UMOV UR27, 0x10000000 ;  /* 0x10000000001b7882 */ /* 0x000fc40000000000 */
[----:B------:R-:W-:Y:S01]  /*21d0*/  UIADD3 UR8, UPT, UPT, UR8, 0x35500, URZ ;  /* 0x0003550008087890 */ /* 0x000fe2000fffe0ff */
[----:B------:R-:W-:Y:S01]  /*21e0*/  UMOV UR19, UR35 ;  /* 0x0000002300137c82 */ /* 0x000fe20008000000 */
[----:B------:R-:W-:Y:S01]  /*21f0*/  UMOV UR20, UR36 ;  /* 0x0000002400147c82 */ /* 0x000fe20008000000 */
[----:B------:R-:W-:Y:S01]  /*2200*/  UMOV UR12, UR36 ;  /* 0x00000024000c7c82 */ /* 0x000fe20008000000 */
[----:B------:R-:W-:Y:S01]  /*2210*/  UMOV UR9, UR17 ;  /* 0x0000001100097c82 */ /* 0x000fe20008000000 */
[----:B------:R-:W-:Y:S01]  /*2220*/  UMOV UR10, UR18 ;  /* 0x00000012000a7c82 */ /* 0x000fe20008000000 */
[----:B------:R1:W-:Y:S01]  /*2230*/  UTMALDG.3D [UR16], [UR30], desc[UR26] ;  /* 0x00001a101e0075b4 */ /* 0x0003e20008011000 */
[----:B------:R-:W-:Y:S01]  /*2240*/  UIADD3 UR25, UPT, UPT, UR25, 0x1, URZ ;  /* 0x0000000119197890 */ /* 0x000fe2000fffe0ff */
[----:B------:R-:W-:-:S03]  /*2250*/  UMOV UR32, UR7 ;  /* 0x0000000700207c82 */ /* 0x000fc60008000000 */
[----:B------:R-:W-:Y:S01]  /*2260*/  UISETP.NE.AND UP0, UPT, UR25, UR24, UPT ;  /* 0x000000181900728c */ /* 0x000fe2000bf05270 */
[----:B------:R1:W-:Y:S08]  /*2270*/  UTMALDG.3D [UR8], [UR28], desc[UR26] ;  /* 0x00001a081c0075b4 */ /* 0x0003f00008011000 */
[----:B------:R-:W-:Y:S05]  /*2280*/  BRA.U UP0, `(.L_x_32) ;  /* 0xfffffffd005c7547 */ /* 0x000fea000b83ffff */
.L_x_27:
[C---:B------:R-:W-:Y:S01]  /*2290*/  LEA R8, R15.reuse, UR5, 0x3 ;  /* 0x000000050f087c11 */ /* 0x040fe2000f8e18ff */
[----:B------:R-:W-:Y:S01]  /*22a0*/  NOP ;  /* 0x0000000000007918 */ /* 0x000fe20000000000 */
[----:B----4-:R-:W-:Y:S02]  /*22b0*/  SHF.L.U32 R5, R14, 0x1f, RZ ;  /* 0x0000001f0e057819 */ /* 0x010fe400000006ff */
[----:B-1----:R-:W-:Y:S02]  /*22c0*/  LEA R4, R15, UR5, 0x4 ;  /* 0x000000050f047c11 */ /* 0x002fe4000f8e20ff */
[----:B------:R-:W1:Y:S02]  /*22d0*/  SYNCS.PHASECHK.TRANS64.TRYWAIT P0, [R8+URZ+0x370], R5 ;  /* 0x00037005080075a7 */ /* 0x000e6400080011ff */
[----:B-1----:R-:W-:Y:S05]  /*22e0*/  @!P0 BRA `(.L_x_33) ;  /* 0x0000005800348947 */ /* 0x002fea0003800000 */
.L_x_149:
[----:B-1----:R-:W1:Y:S01]  /*22f0*/  LDS.128 R4, [R4+0x400] ;  /* 0x0004000004047984 */ /* 0x002e620000000c00 */
[----:B---3--:R-:W-:Y:S01]  /*2300*/  ISETP.GE.AND P0, PT, R2, 0x1, PT ;  /* 0x000000010200780c */ /* 0x008fe20003f06270 */
[----:B------:R-:W-:Y:S01]  /*2310*/  VIADD R8, R8, 0x380 ;  /* 0x0000038008087836 */ /* 0x000fe20000000000 */
[----:B------:R-:W-:Y:S01]  /*2320*/  @!PT LDS RZ, [RZ] ;  /* 0x00000000fffff984 */ /* 0x000fe20000000800 */
[----:B------:R-:W-:Y:S01]  /*2330*/  @!PT LDS RZ, [RZ] ;  /* 0x00000000fffff984 */ /* 0x000fe20000000800 */
[----:B------:R-:W-:Y:S01]  /*2340*/  @!PT LDS RZ, [RZ] ;  /* 0x00000000fffff984 */ /* 0x000fe20000000800 */
[----:B------:R-:W-:Y:S01]  /*2350*/  @!PT LDS RZ, [RZ] ;  /* 0x00000000fffff984 */ /* 0x000fe20000000800 */
[----:B------:R3:W-:Y:S06]  /*2360*/  MEMBAR.ALL.CTA ;  /* 0x0000000000007992 */ /* 0x0007ec0000008000 */
[----:B---3--:R-:W3:Y:S01]  /*2370*/  FENCE.VIEW.ASYNC.S ;  /* 0x00000000000073c6 */ /* 0x008ee20000000000 */
[----:B------:R-:W-:-:S04]  /*2380*/  PRMT R8, RZ, 0x654, R8 ;  /* 0x00000654ff087816 */ /* 0x000fc80000000008 */
[----:B---3--:R3:W-:Y:S01]  /*2390*/  SYNCS.ARRIVE.TRANS64.RED.A1T0 RZ, [R8+URZ], RZ ;  /* 0x000000ff08ff79a7 */ /* 0x0087e200081004ff */
[----:B-1----:R-:W-:-:S13]  /*23a0*/  LOP3.LUT P2, RZ, R6, 0x1, RZ, 0xc0, !PT ;  /* 0x0000000106ff7812 */ /* 0x002fda000784c0ff */
[----:B------:R-:W-:Y:S01]  /*23b0*/  @P2 SHF.R.U32.HI R9, RZ, 0x10, R5 ;  /* 0x00000010ff092819 */ /* 0x000fe20000011605 */
[----:B------:R-:W-:Y:S01]  /*23c0*/  VOTEU.ANY UP0, P2 ;  /* 0x0000000000ff7886 */ /* 0x000fe20001000100 */
[----:B------:R-:W-:Y:S02]  /*23d0*/  @P2 MOV R11, R4 ;  /* 0x00000004000b2202 */ /* 0x000fe40000000f00 */
[----:B------:R-:W-:Y:S02]  /*23e0*/  @P2 R2UR.BROADCAST UR8, R9 ;  /* 0x00000000090822ca */ /* 0x000fe400008e0000 */
[----:B------:R-:W-:-:S11]  /*23f0*/  @P2 LOP3.LUT R0, R5, 0xffff, RZ, 0xc0, !PT ;  /* 0x0000ffff05002812 */ /* 0x000fd600078ec0ff */
[----:B------:R-:W-:Y:S01]  /*2400*/  @UP0 UMOV UR36, UR8 ;  /* 0x0000000800240c82 */ /* 0x000fe20008000000 */
[----:B---3--:R-:W-:Y:S05]  /*2410*/  @!P0 BRA `(.L_x_34) ;  /* 0x0000000000b88947 */ /* 0x008fea0003800000 */
[----:B------:R-:W2:Y:S01]  /*2420*/  LDC.64 R6, c[0x0][0xb18] ;  /* 0x0002c600ff067b82 */ /* 0x000ea20000000a00 */
[----:B------:R-:W-:-:S07]  /*2430*/  ISETP.NE.AND P3, PT, R2, 0x1, PT ;  /* 0x000000010200780c */ /* 0x000fce0003f65270 */
[----:B------:R-:W1:Y:S08]  /*2440*/  LDC.64 R8, c[0x0][0xb10] ;  /* 0x0002c400ff087b82 */ /* 0x000e700000000a00 */
[----:B------:R-:W3:Y:S08]  /*2450*/  LDC R17, c[0x0][0xb20] ;  /* 0x0002c800ff117b82 */ /* 0x000ef00000000800 */
[----:B------:R-:W4:Y:S01]  /*2460*/  LDC R18, c[0x0][0xb0c] ;  /* 0x0002c300ff127b82 */ /* 0x000f220000000800 */
[----:B--2---:R-:W-:Y:S01]  /*2470*/  IMAD.HI.U32 R22, R10, R7, RZ ;  /* 0x000000070a167227 */ /* 0x004fe200078e00ff */
[----:B------:R-:W-:-:S06]  /*2480*/  ISETP.NE.AND P0, PT, R6, 0x1, PT ;  /* 0x000000010600780c */ /* 0x000fcc0003f05270 */
[----:B------:R-:W2:Y:S01]  /*2490*/  LDC.64 R4, c[0x0][0xb28] ;  /* 0x0002ca00ff047b82 */ /* 0x000ea20000000a00 */
[----:B-1----:R-:W-:-:S04]  /*24a0*/  IMAD.HI.U32 R20, R3, R8, RZ ;  /* 0x0000000803147227 */ /* 0x002fc800078e00ff */
[----:B------:R-:W-:Y:S01]  /*24b0*/  IMAD.HI.U32 R24, R11, R8, RZ ;  /* 0x000000080b187227 */ /* 0x000fe200078e00ff */
[----:B------:R-:W-:Y:S02]  /*24c0*/  SHF.R.U32.HI R20, RZ, R9, R20 ;  /* 0x00000009ff147219 */ /* 0x000fe40000011614 */
[----:B---3--:R-:W-:Y:S01]  /*24d0*/  SHF.R.U32.HI R19, RZ, R17, R22 ;  /* 0x00000011ff137219 */ /* 0x008fe20000011616 */
[----:B------:R-:W-:Y:S01]  /*24e0*/  IMAD.HI.U32 R22, R0, R7, RZ ;  /* 0x0000000700167227 */ /* 0x000fe200078e00ff */
[----:B------:R-:W-:Y:S02]  /*24f0*/  SHF.R.U32.HI R24, RZ, R9, R24 ;  /* 0x00000009ff187219 */ /* 0x000fe40000011618 */
[----:B------:R-:W-:Y:S02]  /*2500*/  SEL R19, R10, R19, !P0 ;  /* 0x000000130a137207 */ /* 0x000fe40004000000 */
[----:B------:R-:W-:Y:S02]  /*2510*/  SHF.R.U32.HI R17, RZ, R17, R22 ;  /* 0x00000011ff117219 */ /* 0x000fe40000011616 */
[----:B----4-:R-:W-:-:S02]  /*2520*/  ISETP.NE.AND P1, PT, R18, 0x1, PT ;  /* 0x000000011200780c */ /* 0x010fc40003f25270 */
[----:B------:R-:W-:Y:S02]  /*2530*/  SEL R17, R0, R17, !P0 ;  /* 0x0000001100117207 */ /* 0x000fe40004000000 */
[----:B------:R-:W-:Y:S02]  /*2540*/  SEL R21, R3, R20, !P1 ;  /* 0x0000001403157207 */ /* 0x000fe40004800000 */
[----:B------:R-:W-:Y:S01]  /*2550*/  SEL R7, R11, R24, !P1 ;  /* 0x000000180b077207 */ /* 0x000fe20004800000 */
[----:B--2---:R-:W-:Y:S01]  /*2560*/  IMAD.HI.U32 R20, R19, R4, RZ ;  /* 0x0000000413147227 */ /* 0x004fe200078e00ff */
[----:B------:R-:W-:-:S03]  /*2570*/  IADD3 R9, PT, PT, -R17, RZ, RZ ;  /* 0x000000ff11097210 */ /* 0x000fc60007ffe1ff */
[----:B------:R-:W-:Y:S01]  /*2580*/  IMAD.HI.U32 R8, R21, R4, RZ ;  /* 0x0000000415087227 */ /* 0x000fe200078e00ff */
[----:B------:R-:W-:-:S03]  /*2590*/  @P3 SHF.R.U32.HI R19, RZ, R5, R20 ;  /* 0x00000005ff133219 */ /* 0x000fc60000011614 */
[----:B------:R-:W-:Y:S01]  /*25a0*/  IMAD R0, R6, R9, R0 ;  /* 0x0000000906007224 */ /* 0x000fe200078e0200 */
        /* <DEDUP_REMOVED lines=8> */
[----:B------:R-:W-:-:S04]  /*2630*/  @!P0 IMAD.HI.U32 R20, R7, R4, RZ ;  /* 0x0000000407148227 */ /* 0x000fc800078e00ff */
[----:B------:R-:W-:Y:S01]  /*2640*/  IMAD.MOV R4, RZ, RZ, -R8 ;  /* 0x000000ffff047224 */ /* 0x000fe200078e0a08 */
[----:B------:R-:W-:-:S03]  /*2650*/  @!P0 SHF.R.U32.HI R20, RZ, R5, R20 ;  /* 0x00000005ff148219 */ /* 0x000fc60000011614 */
[----:B------:R-:W-:Y:S01]  /*2660*/  IMAD R4, R2, R4, R17 ;  /* 0x0000000402047224 */ /* 0x000fe200078e0211 */
[----:B------:R-:W-:-:S05]  /*2670*/  @!P0 SEL R5, R7, R20, !P3 ;  /* 0x0000001407058207 */ /* 0x000fca0005800000 */
[--C-:B------:R-:W-:Y:S02]  /*2680*/  @!P0 IMAD.IADD R8, R8, 0x1, -R5.reuse ;  /* 0x0000000108088824 */ /* 0x100fe400078e0a05 */
[----:B------:R-:W-:Y:S01]  /*2690*/  @!P0 IMAD R5, R4, R21, R5 ;  /* 0x0000001504058224 */ /* 0x000fe200078e0205 */
[----:B------:R-:W-:Y:S01]  /*26a0*/  IADD3 R4, PT, PT, -R7, RZ, RZ ;  /* 0x000000ff07047210 */ /* 0x000fe20007ffe1ff */
[----:B------:R-:W-:Y:S02]  /*26b0*/  @!P0 IMAD R17, R2, R8, R7 ;  /* 0x0000000802118224 */ /* 0x000fe400078e0207 */
[----:B------:R-:W-:Y:S02]  /*26c0*/  @!P0 IMAD.MOV.U32 R7, RZ, RZ, R5 ;  /* 0x000000ffff078224 */ /* 0x000fe400078e0005 */
[----:B------:R-:W-:Y:S02]  /*26d0*/  IMAD R4, R18, R4, R11 ;  /* 0x0000000412047224 */ /* 0x000fe400078e020b */
[----:B------:R-:W-:-:S02]  /*26e0*/  IMAD R0, R17, R6, R0 ;  /* 0x0000000611007224 */ /* 0x000fc400078e0200 */
[----:B------:R-:W-:Y:S02]  /*26f0*/  IMAD R11, R7, R18, R4 ;  /* 0x00000012070b7224 */ /* 0x000fe400078e0204 */
.L_x_34:
[----:B------:R-:W1:Y:S02]  /*2700*/  LDCU UR8, c[0x0][0xb30] ;  /* 0x00016600ff0877ac */ /* 0x000e640008000800 */
[----:B-1----:R-:W-:-:S09]  /*2710*/  UISETP.NE.AND UP0, UPT, UR8, 0x1, UPT ;  /* 0x000000010800788c */ /* 0x002fd2000bf05270 */
[----:B------:R-:W-:Y:S05]  /*2720*/  BRA.U UP0, `(.L_x_35) ;  /* 0x0000000100407547 */ /* 0x000fea000b800000 */
[----:B------:R-:W1:Y:S08]  /*2730*/  LDC.64 R6, c[0x0][0xb10] ;  /* 0x0002c400ff067b82 */ /* 0x000e700000000a00 */
[----:B------:R-:W3:Y:S08]  /*2740*/  LDC.64 R4, c[0x0][0xb18] ;  /* 0x0002c600ff047b82 */ /* 0x000ef00000000a00 */
[----:B------:R-:W4:Y:S08]  /*2750*/  LDC R8, c[0x0][0xb20] ;  /* 0x0002c800ff087b82 */ /* 0x000f300000000800 */
[----:B------:R-:W2:Y:S01]  /*2760*/  LDC R18, c[0x0][0xb0c] ;  /* 0x0002c300ff127b82 */ /* 0x000ea20000000800 */
[----:B-1----:R-:W-:-:S05]  /*2770*/  IMAD.HI.U32 R6, R11, R6, RZ ;  /* 0x000000060b067227 */ /* 0x002fca00078e00ff */
[----:B------:R-:W-:Y:S01]  /*2780*/  SHF.R.U32.HI R6, RZ, R7, R6 ;  /* 0x00000007ff067219 */ /* 0x000fe20000011606 */
[----:B---3--:R-:W-:Y:S01]  /*2790*/  IMAD.HI.U32 R5, R0, R5, RZ ;  /* 0x0000000500057227 */ /* 0x008fe200078e00ff */
[----:B------:R-:W-:-:S04]  /*27a0*/  ISETP.NE.AND P0, PT, R4, 0x1, PT ;  /* 0x000000010400780c */ /* 0x000fc80003f05270 */
[----:B----4-:R-:W-:-:S04]  /*27b0*/  SHF.R.U32.HI R5, RZ, R8, R5 ;  /* 0x00000008ff057219 */ /* 0x010fc80000011605 */
[----:B------:R-:W-:Y:S02]  /*27c0*/  SEL R5, R0, R5, !P0 ;  /* 0x0000000500057207 */ /* 0x000fe40004000000 */
[----:B--2---:R-:W-:-:S04]  /*27d0*/  ISETP.NE.AND P1, PT, R18, 0x1, PT ;  /* 0x000000011200780c */ /* 0x004fc80003f25270 */
[----:B------:R-:W-:-:S05]  /*27e0*/  SEL R6, R11, R6, !P1 ;  /* 0x000000060b067207 */ /* 0x000fca0004800000 */
[----:B------:R-:W-:Y:S02]  /*27f0*/  IMAD.IADD R7, R5, 0x1, -R6 ;  /* 0x0000000105077824 */ /* 0x000fe400078e0a06 */
[----:B------:R-:W-:Y:S02]  /*2800*/  IMAD.IADD R5, R6, 0x1, -R5 ;  /* 0x0000000106057824 */ /* 0x000fe400078e0a05 */
[----:B------:R-:W-:Y:S02]  /*2810*/  IMAD R11, R7, R18, R11 ;  /* 0x00000012070b7224 */ /* 0x000fe400078e020b */
[----:B------:R-:W-:-:S07]  /*2820*/  IMAD R0, R5, R4, R0 ;  /* 0x0000000405007224 */ /* 0x000fce00078e0200 */
.L_x_35:
[----:B------:R-:W-:Y:S01]  /*2830*/  VIADD R15, R15, 0x1 ;  /* 0x000000010f0f7836 */ /* 0x000fe20000000000 */
[----:B------:R-:W-:Y:S01]  /*2840*/  PLOP3.LUT P1, PT, PT, PT, PT, 0x80, 0x8 ;  /* 0x000000000008781c */ /* 0x000fe20003f2f070 */
[----:B------:R-:W-:Y:S02]  /*2850*/  IMAD.IADD R43, R11, 0x1, R40 ;  /* 0x000000010b2b7824 */ /* 0x000fe400078e0228 */
[----:B------:R-:W-:Y:S01]  /*2860*/  IMAD.IADD R41, R0, 0x1, R29 ;  /* 0x0000000100297824 */ /* 0x000fe200078e021d */
[----:B------:R-:W-:-:S04]  /*2870*/  ISETP.NE.AND P0, PT, R15, 0x2, PT ;  /* 0x000000020f00780c */ /* 0x000fc80003f05270 */
[----:B------:R-:W-:Y:S02]  /*2880*/  SEL R5, RZ, 0x1, P0 ;  /* 0x00000001ff057807 */ /* 0x000fe40000000000 */
[----:B------:R-:W-:Y:S02]  /*2890*/  SEL R15, R15, RZ, P0 ;  /* 0x000000ff0f0f7207 */ /* 0x000fe40000000000 */
[----:B------:R-:W-:Y:S01]  /*28a0*/  LOP3.LUT R14, R14, R5, RZ, 0x3c, !PT ;  /* 0x000000050e0e7212 */ /* 0x000fe200078e3cff */
[----:B------:R-:W-:Y:S06]  /*28b0*/  @P2 BRA `(.L_x_36) ;  /* 0xfffffff000982947 */ /* 0x000fec000383ffff */
[----:B------:R-:W-:Y:S01]  /*28c0*/  UIADD3 UR5, UPT, UPT, UR5, 0x1a0, URZ ;  /* 0x000001a005057890 */ /* 0x000fe2000fffe0ff */
[----:B--2---:R-:W-:-:S03]  /*28d0*/  SHF.L.U32 R3, R16, 0x1f, RZ ;  /* 0x0000001f10037819 */ /* 0x004fc600000006ff */
[----:B------:R-:W-:-:S09]  /*28e0*/  ULEA UR4, UR7, UR5, 0x3 ;  /* 0x0000000507047291 */ /* 0x000fd2000f8e18ff */
[----:B------:R-:W1:Y:S02]  /*28f0*/  SYNCS.PHASECHK.TRANS64.TRYWAIT P0, [UR4], R3 ;  /* 0x00000003ff0075a7 */ /* 0x000e640008001104 */
[----:B-1----:R-:W-:Y:S05]  /*2900*/  @!P0 BRA `(.L_x_37) ;  /* 0x0000005000c08947 */ /* 0x002fea0003800000 */
.L_x_151:
[----:B------:R-:W-:-:S04]  /*2910*/  UIADD3 UR6, UPT, UPT, UR7, 0x1, URZ ;  /* 0x0000000107067890 */ /* 0x000fc8000fffe0ff */
[----:B------:R-:W-:-:S04]  /*2920*/  UISETP.NE.AND UP0, UPT, UR6, 0x34, UPT ;  /* 0x000000340600788c */ /* 0x000fc8000bf05270 */
[----:B------:R-:W-:Y:S02]  /*2930*/  USEL UR7, URZ, 0x1, UP0 ;  /* 0x00000001ff077887 */ /* 0x000fe40008000000 */
[----:B------:R-:W-:-:S04]  /*2940*/  USEL UR6, UR6, URZ, UP0 ;  /* 0x000000ff06067287 */ /* 0x000fc80008000000 */
[----:B------:R-:W-:Y:S01]  /*2950*/  ULEA UR4, UR6, UR5, 0x3 ;  /* 0x0000000506047291 */ /* 0x000fe2000f8e18ff */
[----:B------:R-:W-:-:S04]  /*2960*/  LOP3.LUT R2, R16, UR7, RZ, 0x3c, !PT ;  /* 0x0000000710027c12 */ /* 0x000fc8000f8e3cff */
[----:B-1----:R-:W-:-:S04]  /*2970*/  SHF.L.U32 R3, R2, 0x1f, RZ ;  /* 0x0000001f02037819 */ /* 0x002fc800000006ff */
[----:B------:R-:W1:Y:S02]  /*2980*/  SYNCS.PHASECHK.TRANS64.TRYWAIT P0, [UR4], R3 ;  /* 0x00000003ff0075a7 */ /* 0x000e640008001104 */
[----:B-1----:R-:W-:Y:S05]  /*2990*/  @!P0 BRA `(.L_x_38) ;  /* 0x0000005000b48947 */ /* 0x002fea0003800000 */
.L_x_153:
        /* <DEDUP_REMOVED lines=9> */
.L_x_155:
        /* <DEDUP_REMOVED lines=9> */
.L_x_157:
        /* <DEDUP_REMOVED lines=9> */
.L_x_159:
        /* <DEDUP_REMOVED lines=9> */
.L_x_161:
        /* <DEDUP_REMOVED lines=9> */
.L_x_163:
        /* <DEDUP_REMOVED lines=9> */
.L_x_165:
        /* <DEDUP_REMOVED lines=9> */
.L_x_167:
        /* <DEDUP_REMOVED lines=9> */
.L_x_169:
        /* <DEDUP_REMOVED lines=9> */
.L_x_171:
        /* <DEDUP_REMOVED lines=9> */
.L_x_173:
        /* <DEDUP_REMOVED lines=9> */
.L_x_175:
        /* <DEDUP_REMOVED lines=9> */
.L_x_177:
        /* <DEDUP_REMOVED lines=9> */
.L_x_179:
        /* <DEDUP_REMOVED lines=9> */
.L_x_181:
        /* <DEDUP_REMOVED lines=9> */
.L_x_183:
        /* <DEDUP_REMOVED lines=9> */
.L_x_185:
        /* <DEDUP_REMOVED lines=9> */
.L_x_187:
        /* <DEDUP_REMOVED lines=9> */
.L_x_189:
        /* <DEDUP_REMOVED lines=9> */
.L_x_191:
        /* <DEDUP_REMOVED lines=9> */
.L_x_193:
        /* <DEDUP_REMOVED lines=9> */
.L_x_195:
        /* <DEDUP_REMOVED lines=9> */
.L_x_197:
        /* <DEDUP_REMOVED lines=9> */
.L_x_199:
        /* <DEDUP_REMOVED lines=9> */
.L_x_201:
        /* <DEDUP_REMOVED lines=9> */
.L_x_203:
        /* <DEDUP_REMOVED lines=9> */
.L_x_205:
        /* <DEDUP_REMOVED lines=9> */
.L_x_207:
        /* <DEDUP_REMOVED lines=9> */
.L_x_209:
        /* <DEDUP_REMOVED lines=9> */
.L_x_211:
        /* <DEDUP_REMOVED lines=9> */
.L_x_213:
        /* <DEDUP_REMOVED lines=9> */
.L_x_215:
        /* <DEDUP_REMOVED lines=9> */
.L_x_217:
        /* <DEDUP_REMOVED lines=9> */
.L_x_219:
        /* <DEDUP_REMOVED lines=9> */
.L_x_221:
        /* <DEDUP_REMOVED lines=9> */
.L_x_223:
        /* <DEDUP_REMOVED lines=9> */
.L_x_225:
        /* <DEDUP_REMOVED lines=9> */
.L_x_227:
        /* <DEDUP_REMOVED lines=9> */
.L_x_229:
        /* <DEDUP_REMOVED lines=9> */
.L_x_231:
        /* <DEDUP_REMOVED lines=9> */
.L_x_233:
        /* <DEDUP_REMOVED lines=9> */
.L_x_235:
        /* <DEDUP_REMOVED lines=9> */
.L_x_237:
        /* <DEDUP_REMOVED lines=9> */
.L_x_239:
        /* <DEDUP_REMOVED lines=9> */
.L_x_241:
        /* <DEDUP_REMOVED lines=9> */
.L_x_243:
        /* <DEDUP_REMOVED lines=9> */
.L_x_245:
        /* <DEDUP_REMOVED lines=9> */
.L_x_247:
        /* <DEDUP_REMOVED lines=9> */
.L_x_249:
        /* <DEDUP_REMOVED lines=9> */
.L_x_251:
[----:B------:R-:W-:-:S04]  /*4530*/  UIADD3 UR6, UPT, UPT, UR6, 0x1, URZ ;  /* 0x0000000106067890 */ /* 0x000fc8000fffe0ff */
[----:B------:R-:W-:-:S04]  /*4540*/  UISETP.NE.AND UP0, UPT, UR6, 0x34, UPT ;  /* 0x000000340600788c */ /* 0x000fc8000bf05270 */
[----:B------:R-:W-:Y:S02]  /*4550*/  USEL UR4, URZ, 0x1, UP0 ;  /* 0x00000001ff047887 */ /* 0x000fe40008000000 */
[----:B------:R-:W-:-:S04]  /*4560*/  USEL UR6, UR6, URZ, UP0 ;  /* 0x000000ff06067287 */ /* 0x000fc80008000000 */
[----:B------:R-:W-:Y:S01]  /*4570*/  ULEA UR6, UR6, UR5, 0x3 ;  /* 0x0000000506067291 */ /* 0x000fe2000f8e18ff */
[----:B-1----:R-:W-:-:S04]  /*4580*/  LOP3.LUT R3, R2, UR4, RZ, 0x3c, !PT ;  /* 0x0000000402037c12 */ /* 0x002fc8000f8e3cff */
[----:B------:R-:W-:Y:S01]  /*4590*/  SHF.L.U32 R3, R3, 0x1f, RZ ;  /* 0x0000001f03037819 */ /* 0x000fe200000006ff */
[----:B------:R-:W-:-:S07]  /*45a0*/  IMAD.U32 R0, RZ, RZ, UR6 ;  /* 0x00000006ff007e24 */ /* 0x000fce000f8e00ff */
.L_x_88:
[----:B-1----:R1:W2:Y:S02]  /*45b0*/  SYNCS.PHASECHK.TRANS64.TRYWAIT P0, [R0+URZ], R3 ;  /* 0x00000003000075a7 */ /* 0x0022a400080011ff */
[----:B--2---:R-:W-:Y:S05]  /*45c0*/  @!P0 NANOSLEEP.SYNCS 0x989680 ;  /* 0x009896800000895d */ /* 0x004fea0003900000 */
[----:B------:R-:W2:Y:S02]  /*45d0*/  @!P0 SYNCS.PHASECHK.TRANS64 P0, [R0+URZ], R3 ;  /* 0x00000003000085a7 */ /* 0x000ea400080010ff */
[----:B--2---:R-:W-:Y:S05]  /*45e0*/  @P0 EXIT ;  /* 0x000000000000094d */ /* 0x004fea0003800000 */
[----:B------:R-:W-:Y:S05]  /*45f0*/  BRA `(.L_x_88) ;  /* 0xfffffffc00ec7947 */ /* 0x000fea000383ffff */
.L_x_18:
[----:B------:R-:W-:-:S04]  /*4600*/  UISETP.NE.AND UP1, UPT, UR4, URZ, UPT ;  /* 0x000000ff0400728c */ /* 0x000fc8000bf25270 */
[----:B------:R-:W-:-:S09]  /*4610*/  UISETP.NE.OR UP1, UPT, UR8, 0x1, UP1 ;  /* 0x000000010800788c */ /* 0x000fd20008f25670 */
[----:B------:R-:W-:Y:S05]  /*4620*/  BRA.U UP1, `(.L_x_89) ;  /* 0x0000000501487547 */ /* 0x000fea000b800000 */
[----:B------:R-:W-:Y:S01]  /*4630*/  ISETP.NE.AND P2, PT, R0, RZ, PT ;  /* 0x000000ff0000720c */ /* 0x000fe20003f45270 */
[----:B------:R-:W-:Y:S01]  /*4640*/  IMAD.MOV.U32 R12, RZ, RZ, 0x1 ;  /* 0x00000001ff0c7424 */ /* 0x000fe200078e00ff */
[----:B------:R-:W-:Y:S02]  /*4650*/  CS2R R10, SRZ ;  /* 0x00000000000a7805 */ /* 0x000fe4000001ff00 */
[----:B------:R-:W-:Y:S01]  /*4660*/  CS2R R8, SRZ ;  /* 0x0000000000087805 */ /* 0x000fe2000001ff00 */
[----:B------:R-:W-:Y:S01]  /*4670*/  UMOV UR6, 0x400 ;  /* 0x0000040000067882 */ /* 0x000fe20000000000 */
[----:B------:R-:W-:Y:S01]  /*4680*/  UMOV UR7, URZ ;  /* 0x000000ff00077c82 */ /* 0x000fe20008000000 */
[----:B------:R-:W-:-:S12]  /*4690*/  ULEA UR6, UR4, UR6, 0x18 ;  /* 0x0000000604067291 */ /* 0x000fd8000f8ec0ff */
.L_x_93:
[----:B---3--:R-:W-:Y:S02]  /*46a0*/  LEA R2, R8, UR6, 0x3 ;  /* 0x0000000608027c11 */ /* 0x008fe4000f8e18ff */
[----:B------:R-:W-:-:S03]  /*46b0*/  SHF.L.U32 R5, R9, 0x1f, RZ ;  /* 0x0000001f09057819 */ /* 0x000fc600000006ff */
[----:B------:R-:W-:Y:S01]  /*46c0*/  VIADD R4, R2, 0x3e0 ;  /* 0x000003e002047836 */ /* 0x000fe20000000000 */
[----:B------:R-:W1:Y:S02]  /*46d0*/  SYNCS.PHASECHK.TRANS64.TRYWAIT P0, [R2+URZ+0x3d0], R5 ;  /* 0x0003d005020075a7 */ /* 0x000e6400080011ff */
[----:B-1----:R-:W-:Y:S05]  /*46e0*/  @!P0 BRA `(.L_x_90) ;  /* 0x0000004800108947 */ /* 0x002fea0003800000 */
.L_x_252:
[----:B------:R-:W-:Y:S01]  /*46f0*/  ULEA UR5, UR7, UR6, 0x3 ;  /* 0x0000000607057291 */ /* 0x000fe2000f8e18ff */
[----:B------:R-:W-:Y:S02]  /*4700*/  PRMT R4, RZ, 0x654, R4 ;  /* 0x00000654ff047816 */ /* 0x000fe40000000004 */
[----:B-1----:R-:W-:Y:S01]  /*4710*/  SHF.L.U32 R5, R12, 0x1f, RZ ;  /* 0x0000001f0c057819 */ /* 0x002fe200000006ff */
[----:B------:R-:W-:Y:S01]  /*4720*/  UIADD3 UR4, UPT, UPT, UR5, 0x370, URZ ;  /* 0x0000037005047890 */ /* 0x000fe2000fffe0ff */
[----:B------:R1:W-:Y:S05]  /*4730*/  SYNCS.ARRIVE.TRANS64.RED.A1T0 RZ, [R4+URZ], RZ ;  /* 0x000000ff04ff79a7 */ /* 0x0003ea00081004ff */
[----:B------:R-:W-:Y:S01]  /*4740*/  IMAD.U32 R7, RZ, RZ, UR4 ;  /* 0x00000004ff077e24 */ /* 0x000fe2000f8e00ff */
[----:B------:R-:W2:Y:S04]  /*4750*/  SYNCS.PHASECHK.TRANS64.TRYWAIT P0, [UR5+0x380], R5 ;  /* 0x00038005ff0075a7 */ /* 0x000ea80008001105 */
[----:B------:R-:W-:Y:S01]  /*4760*/  PRMT R6, R0, 0x654, R7 ;  /* 0x0000065400067816 */ /* 0x000fe20000000007 */
[----:B-1----:R-:W-:Y:S01]  /*4770*/  @!P2 IMAD.MOV.U32 R4, RZ, RZ, 0x10 ;  /* 0x00000010ff04a424 */ /* 0x002fe200078e00ff */
[----:B--2---:R-:W-:Y:S06]  /*4780*/  @!P0 BRA `(.L_x_91) ;  /* 0x0000004400fc8947 */ /* 0x004fec0003800000 */
.L_x_254:
[----:B------:R-:W-:Y:S01]  /*4790*/  ULEA UR4, UR7, UR6, 0x4 ;  /* 0x0000000607047291 */ /* 0x000fe2000f8e20ff */
[----:B------:R-:W-:Y:S01]  /*47a0*/  SEL R3, R6, R3, !P2 ;  /* 0x0000000306037207 */ /* 0x000fe20005000000 */
[----:B------:R-:W-:Y:S01]  /*47b0*/  UIADD3 UR5, UPT, UPT, UR5, 0x370, URZ ;  /* 0x0000037005057890 */ /* 0x000fe2000fffe0ff */
[----:B-1----:R-:W-:Y:S01]  /*47c0*/  LEA R2, R11, UR6, 0x3 ;  /* 0x000000060b027c11 */ /* 0x002fe2000f8e18ff */
[----:B------:R-:W-:Y:S01]  /*47d0*/  UIADD3 UR4, UPT, UPT, UR4, 0x400, URZ ;  /* 0x0000040004047890 */ /* 0x000fe2000fffe0ff */
[----:B------:R-:W-:Y:S01]  /*47e0*/  SHF.L.U32 R5, R10, 0x1f, RZ ;  /* 0x0000001f0a057819 */ /* 0x000fe200000006ff */
[----:B------:R1:W-:Y:S01]  /*47f0*/  @!P2 SYNCS.ARRIVE.TRANS64.RED RZ, [R3+URZ], R4 ;  /* 0x0000000403ffa9a7 */ /* 0x0003e200080004ff */
[----:B------:R-:W-:Y:S01]  /*4800*/  UIADD3 UR7, UPT, UPT, UR7, 0x1, URZ ;  /* 0x0000000107077890 */ /* 0x000fe2000fffe0ff */
[----:B------:R-:W-:-:S03]  /*4810*/  VIADD R8, R8, 0x1 ;  /* 0x0000000108087836 */ /* 0x000fc60000000000 */
[----:B------:R-:W-:Y:S02]  /*4820*/  UISETP.NE.AND UP0, UPT, UR7, 0x2, UPT ;  /* 0x000000020700788c */ /* 0x000fe4000bf05270 */
[----:B------:R-:W-:Y:S06]  /*4830*/  UGETNEXTWORKID.BROADCAST [UR4], [UR5] ;  /* 0x00000000040073ca */ /* 0x000fec0008000100 */
[----:B------:R-:W-:Y:S01]  /*4840*/  USEL UR4, URZ, 0x1, UP0 ;  /* 0x00000001ff047887 */ /* 0x000fe20008000000 */
[----:B------:R-:W-:Y:S01]  /*4850*/  ISETP.NE.AND P0, PT, R8, 0x2, PT ;  /* 0x000000020800780c */ /* 0x000fe20003f05270 */
[----:B------:R-:W-:Y:S01]  /*4860*/  USEL UR7, UR7, URZ, UP0 ;  /* 0x000000ff07077287 */ /* 0x000fe20008000000 */
[----:B------:R-:W2:Y:S03]  /*4870*/  SYNCS.PHASECHK.TRANS64.TRYWAIT P1, [R2+URZ+0x370], R5 ;  /* 0x00037005020075a7 */ /* 0x000ea600080211ff */
[----:B------:R-:W-:Y:S01]  /*4880*/  LOP3.LUT R12, R12, UR4, RZ, 0x3c, !PT ;  /* 0x000000040c0c7c12 */ /* 0x000fe2000f8e3cff */
[----:B-12---:R-:W-:Y:S07]  /*4890*/  @!P1 BRA `(.L_x_92) ;  /* 0x0000004400d09947 */ /* 0x006fee0003800000 */
.L_x_255:
[C---:B------:R-:W-:Y:S01]  /*48a0*/  LEA R4, R11.reuse, UR6, 0x4 ;  /* 0x000000060b047c11 */ /* 0x040fe2000f8e20ff */
[----:B-1----:R-:W-:Y:S01]  /*48b0*/  VIADD R2, R2, 0x380 ;  /* 0x0000038002027836 */ /* 0x002fe20000000000 */
[----:B------:R-:W-:Y:S01]  /*48c0*/  SEL R8, R8, RZ, P0 ;  /* 0x000000ff08087207 */ /* 0x000fe20000000000 */
[----:B------:R-:W-:-:S03]  /*48d0*/  VIADD R11, R11, 0x1 ;  /* 0x000000010b0b7836 */ /* 0x000fc60000000000 */
[----:B------:R-:W1:Y:S01]  /*48e0*/  LDS.128 R4, [R4+0x400] ;  /* 0x0004000004047984 */ /* 0x000e620000000c00 */
[----:B------:R-:W-:Y:S02]  /*48f0*/  PRMT R2, RZ, 0x654, R2 ;  /* 0x00000654ff027816 */ /* 0x000fe40000000002 */
[C---:B------:R-:W-:Y:S01]  /*4900*/  ISETP.NE.AND P1, PT, R11.reuse, 0x2, PT ;  /* 0x000000020b00780c */ /* 0x040fe20003f25270 */
[----:B------:R-:W-:Y:S01]  /*4910*/  @!PT LDS RZ, [RZ] ;  /* 0x00000000fffff984 */ /* 0x000fe20000000800 */
[----:B------:R-:W-:Y:S01]  /*4920*/  @!PT LDS RZ, [RZ] ;  /* 0x00000000fffff984 */ /* 0x000fe20000000800 */
[----:B------:R-:W-:Y:S01]  /*4930*/  @!PT LDS RZ, [RZ] ;  /* 0x00000000fffff984 */ /* 0x000fe20000000800 */
[----:B------:R-:W-:Y:S01]  /*4940*/  @!PT LDS RZ, [RZ] ;  /* 0x00000000fffff984 */ /* 0x000fe20000000800 */
[----:B------:R2:W-:Y:S06]  /*4950*/  MEMBAR.ALL.CTA ;  /* 0x0000000000007992 */ /* 0x0005ec0000008000 */
[----:B--2---:R-:W2:Y:S01]  /*4960*/  FENCE.VIEW.ASYNC.S ;  /* 0x00000000000073c6 */ /* 0x004ea20000000000 */
[----:B------:R-:W-:Y:S01]  /*4970*/  SEL R11, R11, RZ, P1 ;  /* 0x000000ff0b0b7207 */ /* 0x000fe20000800000 */
[----:B--2---:R2:W-:Y:S01]  /*4980*/  SYNCS.ARRIVE.TRANS64.RED.A1T0 RZ, [R2+URZ], RZ ;  /* 0x000000ff02ff79a7 */ /* 0x0045e200081004ff */
[----:B-1----:R-:W-:-:S02]  /*4990*/  LOP3.LUT P3, RZ, R6, 0x1, RZ, 0xc0, !PT ;  /* 0x0000000106ff7812 */ /* 0x002fc4000786c0ff */
[----:B------:R-:W-:-:S04]  /*49a0*/  SEL R5, RZ, 0x1, P1 ;  /* 0x00000001ff057807 */ /* 0x000fc80000800000 */
[----:B------:R-:W-:Y:S02]  /*49b0*/  LOP3.LUT R10, R10, R5, RZ, 0x3c, !PT ;  /* 0x000000050a0a7212 */ /* 0x000fe400078e3cff */
[----:B--2---:R-:W-:-:S04]  /*49c0*/  SEL R2, RZ, 0x1, P0 ;  /* 0x00000001ff027807 */ /* 0x004fc80000000000 */
[----:B------:R-:W-:Y:S01]  /*49d0*/  LOP3.LUT R9, R9, R2, RZ, 0x3c, !PT ;  /* 0x0000000209097212 */ /* 0x000fe200078e3cff */
[----:B------:R-:W-:Y:S06]  /*49e0*/  @P3 BRA `(.L_x_93) ;  /* 0xfffffffc002c3947 */ /* 0x000fec000383ffff */
[----:B------:R-:W-:Y:S01]  /*49f0*/  ULEA UR5, UR7, UR6, 0x3 ;  /* 0x0000000607057291 */ /* 0x000fe2000f8e18ff */
[----:B------:R-:W-:-:S08]  /*4a00*/  SHF.L.U32 R3, R12, 0x1f, RZ ;  /* 0x0000001f0c037819 */ /* 0x000fd000000006ff */
[----:B------:R-:W1:Y:S02]  /*4a10*/  SYNCS.PHASECHK.TRANS64 P0, [UR5+0x380], R3 ;  /* 0x00038003ff0075a7 */ /* 0x000e640008001005 */
[----:B-1----:R-:W-:Y:S05]  /*4a20*/  @P0 BRA `(.L_x_94) ;  /* 0x0000000000080947 */ /* 0x002fea0003800000 */
[----:B------:R-:W1:Y:S02]  /*4a30*/  SYNCS.PHASECHK.TRANS64.TRYWAIT P0, [UR5+0x380], R3 ;  /* 0x00038003ff0075a7 */ /* 0x000e640008001105 */
[----:B-1----:R-:W-:Y:S05]  /*4a40*/  @!P0 BRA `(.L_x_95) ;  /* 0x0000004400788947 */ /* 0x002fea0003800000 */
.L_x_94:
[----:B------:R-:W-:-:S04]  /*4a50*/  UIADD3 UR4, UPT, UPT, UR7, 0x1, URZ ;  /* 0x0000000107047890 */ /* 0x000fc8000fffe0ff */
[----:B------:R-:W-:-:S04]  /*4a60*/  UISETP.NE.AND UP0, UPT, UR4, 0x2, UPT ;  /* 0x000000020400788c */ /* 0x000fc8000bf05270 */
[----:B------:R-:W-:Y:S02]  /*4a70*/  USEL UR8, URZ, 0x1, UP0 ;  /* 0x00000001ff087887 */ /* 0x000fe40008000000 */
[----:B------:R-:W-:-:S04]  /*4a80*/  USEL UR4, UR4, URZ, UP0 ;  /* 0x000000ff04047287 */ /* 0x000fc80008000000 */
[----:B------:R-:W-:Y:S01]  /*4a90*/  ULEA UR4, UR4, UR6, 0x3 ;  /* 0x0000000604047291 */ /* 0x000fe2000f8e18ff */
[----:B-1----:R-:W-:-:S04]  /*4aa0*/  LOP3.LUT R3, R12, UR8, RZ, 0x3c, !PT ;  /* 0x000000080c037c12 */ /* 0x002fc8000f8e3cff */
[----:B------:R-:W-:-:S04]  /*4ab0*/  SHF.L.U32 R0, R3, 0x1f, RZ ;  /* 0x0000001f03007819 */ /* 0x000fc800000006ff */
[----:B------:R-:W1:Y:S02]  /*4ac0*/  SYNCS.PHASECHK.TRANS64 P0, [UR4+0x380], R0 ;  /* 0x00038000ff0075a7 */ /* 0x000e640008001004 */
[----:B-1----:R-:W-:Y:S05]  /*4ad0*/  @P0 EXIT ;  /* 0x000000000000094d */ /* 0x002fea0003800000 */
[----:B------:R-:W-:Y:S02]  /*4ae0*/  SHF.L.U32 R3, R3, 0x1f, RZ ;  /* 0x0000001f03037819 */ /* 0x000fe400000006ff */
[----:B------:R-:W-:-:S07]  /*4af0*/  MOV R0, UR4 ;  /* 0x0000000400007c02 */ /* 0x000fce0008000f00 */
.L_x_96:
[----:B-1----:R1:W2:Y:S02]  /*4b00*/  SYNCS.PHASECHK.TRANS64.TRYWAIT P0, [R0+URZ+0x380], R3 ;  /* 0x00038003000075a7 */ /* 0x0022a400080011ff */
[----:B--2---:R-:W-:Y:S05]  /*4b10*/  @!P0 NANOSLEEP.SYNCS 0x989680 ;  /* 0x009896800000895d */ /* 0x004fea0003900000 */
[----:B------:R-:W2:Y:S02]  /*4b20*/  @!P0 SYNCS.PHASECHK.TRANS64 P0, [R0+URZ+0x380], R3 ;  /* 0x00038003000085a7 */ /* 0x000ea400080010ff */
[----:B--2---:R-:W-:Y:S05]  /*4b30*/  @P0 EXIT ;  /* 0x000000000000094d */ /* 0x004fea0003800000 */
[----:B------:R-:W-:Y:S05]  /*4b40*/  BRA `(.L_x_96) ;  /* 0xfffffffc00ec7947 */ /* 0x000fea000383ffff */
.L_x_89:
[----:B------:R-:W-:-:S09]  /*4b50*/  UISETP.NE.AND UP1, UPT, UR8, URZ, UPT ;  /* 0x000000ff0800728c */ /* 0x000fd2000bf25270 */
[----:B------:R-:W-:Y:S05]  /*4b60*/  BRA.U UP1, `(.L_x_97) ;  /* 0x0000000d01607547 */ /* 0x000fea000b800000 */
[----:B------:R-:W-:Y:S01]  /*4b70*/  UMOV UR5, 0x40 ;  /* 0x0000004000057882 */ /* 0x000fe20000000000 */
[----:B------:R-:W-:Y:S01]  /*4b80*/  NOP ;  /* 0x0000000000007918 */ /* 0x000fe20000000000 */
[----:B------:R-:W-:Y:S01]  /*4b90*/  ULEA UR5, UR4, UR5, 0x18 ;  /* 0x0000000504057291 */ /* 0x000fe2000f8ec0ff */
[----:B------:R-:W-:Y:S02]  /*4ba0*/  UMOV UR6, 0x400 ;  /* 0x0000040000067882 */ /* 0x000fe40000000000 */
[----:B------:R-:W-:-:S06]  /*4bb0*/  ULEA UR6, UR4, UR6, 0x18 ;  /* 0x0000000604067291 */ /* 0x000fcc000f8ec0ff */
[----:B------:R-:W1:Y:S02]  /*4bc0*/  LDS.U8 R0, [UR5+0x1c] ;  /* 0x00001c05ff007984 */ /* 0x000e640008000000 */
[----:B-1----:R-:W-:-:S13]  /*4bd0*/  ISETP.NE.AND P0, PT, R0, RZ, PT ;  /* 0x000000ff0000720c */ /* 0x002fda0003f05270 */
[----:B------:R-:W-:Y:S05]  /*4be0*/  @P0 BRA `(.L_x_98) ;  /* 0x0000000000580947 */ /* 0x000fea0003800000 */
[----:B------:R-:W-:-:S13]  /*4bf0*/  ELECT P0, URZ, PT ;  /* 0x0000000000ff782f */ /* 0x000fda0003800000 */
[----:B------:R-:W-:Y:S05]  /*4c00*/  @!P0 BRA `(.L_x_99) ;  /* 0x0000000000608947 */ /* 0x000fea0003800000 */
[----:B------:R-:W-:Y:S01]  /*4c10*/  UMOV UR4, 0x10 ;  /* 0x0000001000047882 */ /* 0x000fe20000000000 */
[----:B------:R-:W-:Y:S01]  /*4c20*/  HFMA2 R0, -RZ, RZ, 0, 5.9604644775390625e-08 ;  /* 0x00000001ff007431 */ /* 0x000fe200000001ff */
[----:B---3--:R-:W-:-:S03]  /*4c30*/  MOV R2, 0xffff ;  /* 0x0000ffff00027802 */ /* 0x008fc60000000f00 */
[----:B------:R-:W-:Y:S04]  /*4c40*/  DEPBAR.LE SB1, 0x36 ;  /* 0x00009d800000791a */ /* 0x000fe80000000000 */
[----:B------:R-:W1:Y:S02]  /*4c50*/  UTCATOMSWS.FIND_AND_SET.ALIGN UP0, UR4, UR4 ;  /* 0x00000004000475e3 */ /* 0x000e640008000800 */
[----:B-1----:R-:W-:Y:S01]  /*4c60*/  MOV R3, UR4 ;  /* 0x0000000400037c02 */ /* 0x002fe20008000f00 */
[----:B------:R-:W-:Y:S06]  /*4c70*/  BRA.U UP0, `(.L_x_100) ;  /* 0x0000000100187547 */ /* 0x000fec000b800000 */
.L_x_101:
[----:B------:R-:W-:Y:S05]  /*4c80*/  NANOSLEEP 0x64 ;  /* 0x000000640000795d */ /* 0x000fea0003800000 */
[----:B------:R-:W-:-:S05]  /*4c90*/  UMOV UR4, 0x10 ;  /* 0x0000001000047882 */ /* 0x000fca0000000000 */
[----:B------:R-:W-:Y:S04]  /*4ca0*/  DEPBAR.LE SB1, 0x36 ;  /* 0x00009d800000791a */ /* 0x000fe80000000000 */
[----:B------:R-:W1:Y:S02]  /*4cb0*/  UTCATOMSWS.FIND_AND_SET.ALIGN UP0, UR4, UR4 ;  /* 0x00000004000475e3 */ /* 0x000e640008000800 */
[----:B-1----:R-:W-:Y:S01]  /*4cc0*/  MOV R3, UR4 ;  /* 0x0000000400037c02 */ /* 0x002fe20008000f00 */
[----:B------:R-:W-:Y:S05]  /*4cd0*/  BRA.U !UP0, `(.L_x_101) ;  /* 0xfffffffd08e87547 */ /* 0x000fea000b83ffff */
.L_x_100:
[-C--:B------:R-:W-:Y:S02]  /*4ce0*/  SHF.L.U32 R2, R2, R3.reuse, RZ ;  /* 0x0000000302027219 */ /* 0x080fe400000006ff */
[----:B------:R-:W-:Y:S01]  /*4cf0*/  SHF.L.U32 R0, R0, R3, RZ ;  /* 0x0000000300007219 */ /* 0x000fe200000006ff */
[----:B------:R-:W-:Y:S02]  /*4d00*/  IMAD.SHL.U32 R3, R3, 0x20, RZ ;  /* 0x0000002003037824 */ /* 0x000fe400078e00ff */
[----:B------:R1:W-:Y:S04]  /*4d10*/  ATOMS.OR RZ, [UR5+0x14], R2 ;  /* 0x00001402ffff798c */ /* 0x0003e8000b000005 */
[----:B------:R1:W-:Y:S04]  /*4d20*/  ATOMS.OR RZ, [UR5+0x18], R0 ;  /* 0x00001800ffff798c */ /* 0x0003e8000b000005 */
[----:B------:R1:W-:Y:S01]  /*4d30*/  STS [UR6+0x420], R3 ;  /* 0x00042003ff007988 */ /* 0x0003e20008000806 */
[----:B------:R-:W-:Y:S05]  /*4d40*/  BRA `(.L_x_99) ;  /* 0x0000000000107947 */ /* 0x000fea0003800000 */
.L_x_98:
[----:B------:R-:W-:Y:S02]  /*4d50*/  MOV R0, 0xffffffff ;  /* 0xffffffff00007802 */ /* 0x000fe40000000f00 */
[----:B---3--:R-:W-:-:S03]  /*4d60*/  MOV R2, 0x4d90 ;  /* 0x00004d9000027802 */ /* 0x008fc60000000f00 */
[----:B------:R1:W-:Y:S04]  /*4d70*/  STS [UR6+0x420], R0 ;  /* 0x00042000ff007988 */ /* 0x0003e80008000806 */
[----:B-1---5:R-:W-:Y:S05]  /*4d80*/  CALL.REL.NOINC `($__internal_1_$__cuda_sm10x_tcgen05_guardrail_trap_phase_invalid_during_alloc) ;  /* 0x0000004800107944 */ /* 0x022fea0003c00000 */
.L_x_99:
[----:B------:R-:W-:Y:S05]  /*4d90*/  WARPSYNC.ALL ;  /* 0x0000000000007948 */ /* 0x000fea0003800000 */
[----:B------:R-:W2:Y:S01]  /*4da0*/  S2UR UR6, SR_CgaCtaId ;  /* 0x00000000000679c3 */ /* 0x000ea20000008800 */
[----:B------:R-:W-:Y:S01]  /*4db0*/  UMOV UR4, 0x400 ;  /* 0x0000040000047882 */ /* 0x000fe20000000000 */
[----:B------:R-:W-:-:S06]  /*4dc0*/  NOP ;  /* 0x0000000000007918 */ /* 0x000fcc0000000000 */
[----:B------:R-:W-:Y:S06]  /*4dd0*/  BAR.ARV 0x6, 0xa0 ;  /* 0x0182800000007b1d */ /* 0x000fec0000002000 */
[----:B------:R-:W4:Y:S01]  /*4de0*/  LDCU UR7, c[0x0][0x38c] ;  /* 0x00007180ff0777ac */ /* 0x000f220008000800 */
[----:B------:R-:W-:Y:S01]  /*4df0*/  IMAD.MOV.U32 R11, RZ, RZ, 0x1 ;  /* 0x00000001ff0b7424 */ /* 0x000fe200078e00ff */
[----:B------:R-:W-:Y:S01]  /*4e00*/  CS2R R8, SRZ ;  /* 0x0000000000087805 */ /* 0x000fe2000001ff00 */
[----:B------:R-:W-:Y:S01]  /*4e10*/  IMAD.MOV.U32 R10, RZ, RZ, RZ ;  /* 0x000000ffff0a7224 */ /* 0x000fe200078e00ff */
[----:B------:R-:W-:Y:S01]  /*4e20*/  UMOV UR18, URZ ;  /* 0x000000ff00127c82 */ /* 0x000fe20008000000 */
[----:B------:R-:W-:Y:S01]  /*4e30*/  UMOV UR17, URZ ;  /* 0x000000ff00117c82 */ /* 0x000fe20008000000 */
[----:B------:R-:W-:Y:S01]  /*4e40*/  UMOV UR20, 0x0 ;  /* 0x0000000000147882 */ /* 0x000fe20000000000 */
[----:B------:R-:W-:Y:S01]  /*4e50*/  UMOV UR21, 0x8020490 ;  /* 0x0802049000157882 */ /* 0x000fe20000000000 */
[----:B--2---:R-:W-:Y:S01]  /*4e60*/  ULEA UR6, UR6, UR4, 0x18 ;  /* 0x0000000406067291 */ /* 0x004fe2000f8ec0ff */
[----:B------:R-:W2:Y:S03]  /*4e70*/  LDCU UR4, c[0x0][0x38c] ;  /* 0x00007180ff0477ac */ /* 0x000ea60008000800 */
[----:B------:R-:W-:-:S02]  /*4e80*/  UIADD3 UR11, UPT, UPT, UR6, 0x1500, URZ ;  /* 0x00001500060b7890 */ /* 0x000fc4000fffe0ff */
[----:B----4-:R-:W-:-:S03]  /*4e90*/  UIADD3 UR7, UPT, UPT, UR7, 0xf, URZ ;  /* 0x0000000f07077890 */ /* 0x010fc6000fffe0ff */
[----:B-1----:R-:W1:Y:S01]  /*4ea0*/  LDS R0, [UR6+0x420] ;  /* 0x00042006ff007984 */ /* 0x002e620008000800 */
[----:B------:R-:W-:Y:S02]  /*4eb0*/  UIADD3 UR12, UPT, UPT, UR6, 0x35500, URZ ;  /* 0x00035500060c7890 */ /* 0x000fe4000fffe0ff */
[----:B------:R-:W-:Y:S02]  /*4ec0*/  USHF.R.S32.HI UR5, URZ, 0x1f, UR7 ;  /* 0x0000001fff057899 */ /* 0x000fe40008011407 */
[----:B------:R-:W-:Y:S02]  /*4ed0*/  USHF.R.U32.HI UR11, URZ, 0x4, UR11 ;  /* 0x00000004ff0b7899 */ /* 0x000fe4000801160b */
[----:B------:R-:W-:Y:S02]  /*4ee0*/  ULEA.HI UR5, UR5, UR7, URZ, 0x4 ;  /* 0x0000000705057291 */ /* 0x000fe4000f8f20ff */
[----:B------:R-:W-:Y:S02]  /*4ef0*/  USHF.R.U32.HI UR12, URZ, 0x4, UR12 ;  /* 0x00000004ff0c7899 */ /* 0x000fe4000801160c */
[----:B------:R-:W-:-:S02]  /*4f00*/  USHF.R.S32.HI UR5, URZ, 0x4, UR5 ;  /* 0x00000004ff057899 */ /* 0x000fc40008011405 */
[----:B------:R-:W-:Y:S02]  /*4f10*/  ULOP3.LUT UR11, UR11, 0x3fff, URZ, 0xc0, !UPT ;  /* 0x00003fff0b0b7892 */ /* 0x000fe4000f8ec0ff */
[----:B------:R-:W-:Y:S02]  /*4f20*/  UISETP.LT.AND UP0, UPT, UR5, 0x1, UPT ;  /* 0x000000010500788c */ /* 0x000fe4000bf01270 */
[----:B------:R-:W-:Y:S02]  /*4f30*/  ULOP3.LUT UR12, UR12, 0x3fff, URZ, 0xc0, !UPT ;  /* 0x00003fff0c0c7892 */ /* 0x000fe4000f8ec0ff */
[----:B------:R-:W-:Y:S02]  /*4f40*/  USEL UR10, UR5, 0x1, !UP0 ;  /* 0x00000001050a7887 */ /* 0x000fe4000c000000 */
[----:B------:R-:W-:Y:S02]  /*4f50*/  ULOP3.LUT UR11, UR11, 0x10000, URZ, 0xfc, !UPT ;  /* 0x000100000b0b7892 */ /* 0x000fe4000f8efcff */
[----:B------:R-:W-:-:S02]  /*4f60*/  ULOP3.LUT UR12, UR12, 0x10000, URZ, 0xfc, !UPT ;  /* 0x000100000c0c7892 */ /* 0x000fc4000f8efcff */
[----:B------:R-:W-:Y:S02]  /*4f70*/  UIADD3 UR10, UPT, UPT, -UR10, URZ, URZ ;  /* 0x000000ff0a0a7290 */ /* 0x000fe4000fffe1ff */
[----:B--2---:R-:W-:Y:S01]  /*4f80*/  UISETP.GE.AND UP3, UPT, UR4, 0x1, UPT ;  /* 0x000000010400788c */ /* 0x004fe2000bf66270 */
[----:B-1----:R-:W-:-:S15]  /*4f90*/  R2UR UR19, R0 ;  /* 0x00000000001372ca */ /* 0x002fde00000e0000 */
.L_x_108:
[----:B------:R-:W-:Y:S02]  /*4fa0*/  LEA R0, R10, UR6, 0x3 ;  /* 0x000000060a007c11 */ /* 0x000fe4000f8e18ff */
[----:B------:R-:W-:Y:S02]  /*4fb0*/  SHF.L.U32 R5, R9, 0x1f, RZ ;  /* 0x0000001f09057819 */ /* 0x000fe400000006ff */
[----:B------:R-:W-:Y:S01]  /*4fc0*/  PLOP3.LUT P0, PT, PT, PT, UP3, 0x80, 0x8 ;  /* 0x000000000008781c */ /* 0x000fe20003f0f038 */
[----:B------:R-:W-:Y:S01]  /*4fd0*/  VIADD R3, R0, 0x380 ;  /* 0x0000038000037836 */ /* 0x000fe20000000000 */
[----:B-1----:R-:W1:Y:S02]  /*4fe0*/  SYNCS.PHASECHK.TRANS64.TRYWAIT P1, [R0+URZ+0x370], R5 ;  /* 0x00037005000075a7 */ /* 0x002e6400080211ff */
[----:B-1----:R-:W-:Y:S09]  /*4ff0*/  @!P1 BRA `(.L_x_102) ;  /* 0x0000004000249947 */ /* 0x002ff20003800000 */
.L_x_257:
[----:B------:R-:W-:Y:S01]  /*5000*/  LEA R4, R10, UR6, 0x4 ;  /* 0x000000060a047c11 */ /* 0x000fe2000f8e20ff */
[----:B------:R-:W-:Y:S01]  /*5010*/  @UP3 ULEA UR4, UR17, UR6, 0x3 ;  /* 0x0000000611043291 */ /* 0x000fe2000f8e18ff */
[----:B------:R-:W-:Y:S01]  /*5020*/  PLOP3.LUT P1, PT, PT, PT, PT, 0x80, 0x8 ;  /* 0x000000000008781c */ /* 0x000fe20003f2f070 */
[----:B------:R-:W-:Y:S01]  /*5030*/  ULEA UR9, UR18, UR6, 0x3 ;  /* 0x0000000612097291 */ /* 0x000fe2000f8e18ff */
[----:B------:R-:W-:Y:S02]  /*5040*/  PRMT R3, RZ, 0x654, R3 ;  /* 0x00000654ff037816 */ /* 0x000fe40000000003 */
[----:B-1----:R-:W1:Y:S01]  /*5050*/  LDS.128 R4, [R4+0x400] ;  /* 0x0004000004047984 */ /* 0x002e620000000c00 */
[----:B---3--:R-:W-:Y:S02]  /*5060*/  @P0 SHF.L.U32 R2, R8, 0x1f, RZ ;  /* 0x0000001f08020819 */ /* 0x008fe400000006ff */
[----:B------:R-:W-:Y:S01]  /*5070*/  SHF.L.U32 R0, R11, 0x1f, RZ ;  /* 0x0000001f0b007819 */ /* 0x000fe200000006ff */
[----:B------:R-:W-:Y:S01]  /*5080*/  @!PT LDS RZ, [RZ] ;  /* 0x00000000fffff984 */ /* 0x000fe20000000800 */
[----:B------:R-:W-:Y:S01]  /*5090*/  @!PT LDS RZ, [RZ] ;  /* 0x00000000fffff984 */ /* 0x000fe20000000800 */
[----:B------:R-:W-:Y:S01]  /*50a0*/  @!PT LDS RZ, [RZ] ;  /* 0x00000000fffff984 */ /* 0x000fe20000000800 */
[----:B------:R-:W-:Y:S01]  /*50b0*/  @!PT LDS RZ, [RZ] ;  /* 0x00000000fffff984 */ /* 0x000fe20000000800 */
[----:B------:R2:W-:Y:S06]  /*50c0*/  MEMBAR.ALL.CTA ;  /* 0x0000000000007992 */ /* 0x0005ec0000008000 */
[----:B--2---:R-:W2:Y:S02]  /*50d0*/  FENCE.VIEW.ASYNC.S ;  /* 0x00000000000073c6 */ /* 0x004ea40000000000 */
[----:B--2---:R2:W-:Y:S01]  /*50e0*/  SYNCS.ARRIVE.TRANS64.RED.A1T0 RZ, [R3+URZ], RZ ;  /* 0x000000ff03ff79a7 */ /* 0x0045e200081004ff */
[----:B------:R2:W3:Y:S01]  /*50f0*/  @P0 SYNCS.PHASECHK.TRANS64.TRYWAIT P1, [UR4], R2 ;  /* 0x00000002ff0005a7 */ /* 0x0004e20008021104 */
[----:B------:R-:W4:Y:S02]  /*5100*/  SYNCS.PHASECHK.TRANS64.TRYWAIT P0, [UR9+0x3b0], R0 ;  /* 0x0003b000ff0075a7 */ /* 0x000f240008001109 */
[----:B-1234-:R-:W-:Y:S05]  /*5110*/  @!P0 BRA `(.L_x_103) ;  /* 0x0000003c00f08947 */ /* 0x01efea0003800000 */
.L_x_259:
[----:B------:R-:W-:Y:S01]  /*5120*/  IADD3 R10, PT, PT, R10, 0x1, RZ ;  /* 0x000000010a0a7810 */ /* 0x000fe20007ffe0ff */
[----:B------:R-:W-:Y:S06]  /*5130*/  BRA.U !UP3, `(.L_x_104) ;  /* 0x000000010b887547 */ /* 0x000fec000b800000 */
[----:B------:R-:W-:Y:S02]  /*5140*/  ULEA UR8, UR18, UR19, 0x3 ;  /* 0x0000001312087291 */ /* 0x000fe4000f8e18ff */
[----:B------:R-:W-:Y:S01]  /*5150*/  UPLOP3.LUT UP4, UPT, UPT, UPT, UPT, 0x40, 0x4 ;  /* 0x000000000004789c */ /* 0x000fe20003f8e870 */
[----:B------:R-:W-:Y:S01]  /*5160*/  UMOV UR16, UR10 ;  /* 0x0000000a00107c82 */ /* 0x000fe20008000000 */
[----:B------:R-:W-:Y:S01]  /*5170*/  UMOV UR15, UR5 ;  /* 0x00000005000f7c82 */ /* 0x000fe20008000000 */
[----:B------:R-:W-:-:S08]  /*5180*/  UMOV UR14, UR17 ;  /* 0x00000011000e7c82 */ /* 0x000fd00008000000 */
.L_x_107:
[----:B------:R-:W-:Y:S02]  /*5190*/  UIADD3 UR16, UPT, UPT, UR16, 0x1, URZ ;  /* 0x0000000110107890 */ /* 0x000fe4000fffe0ff */
[----:B--2---:R-:W-:Y:S02]  /*51a0*/  ULEA UR7, UR14, UR6, 0x3 ;  /* 0x000000060e077291 */ /* 0x004fe4000f8e18ff */
[----:B------:R-:W-:Y:S01]  /*51b0*/  UISETP.NE.AND UP0, UPT, UR16, URZ, UPT ;  /* 0x000000ff1000728c */ /* 0x000fe2000bf05270 */
[----:B---3--:R-:W-:Y:S10]  /*51c0*/  @P1 BRA `(.L_x_105) ;  /* 0x00000000000c1947 */ /* 0x008ff40003800000 */
[----:B-1----:R-:W-:Y:S04]  /*51d0*/  SHF.L.U32 R3, R8, 0x1f, RZ ;  /* 0x0000001f08037819 */ /* 0x002fe800000006ff */
[----:B------:R-:W1:Y:S02]  /*51e0*/  SYNCS.PHASECHK.TRANS64.TRYWAIT P0, [UR7], R3 ;  /* 0x00000003ff0075a7 */ /* 0x000e640008001107 */
[----:B-1----:R-:W-:Y:S05]  /*51f0*/  @!P0 BRA `(.L_x_106) ;  /* 0x0000003c00d08947 */ /* 0x002fea0003800000 */
.L_x_105:
[----:B------:R-:W-:Y:S01]  /*5200*/  UISETP.NE.AND UP1, UPT, UR15, 0x1, UPT ;  /* 0x000000010f00788c */ /* 0x000fe2000bf25270 */
[----:B------:R-:W-:Y:S01]  /*5210*/  PLOP3.LUT P1, PT, PT, PT, PT, 0x80, 0x8 ;  /* 0x000000000008781c */ /* 0x000fe20003f2f070 */
[----:B------:R-:W-:Y:S02]  /*5220*/  UIADD3 UR17, UPT, UPT, UR14, 0x1, URZ ;  /* 0x000000010e117890 */ /* 0x000fe4000fffe0ff */
[----:B------:R-:W-:Y:S02]  /*5230*/  ULEA UR22, UR14, UR12, 0x4 ;  /* 0x0000000c0e167291 */ /* 0x000fe4000f8e20ff */
[----:B------:R-:W-:Y:S01]  /*5240*/  UISETP.NE.AND UP2, UPT, UR17, 0x34, UPT ;  /* 0x000000341100788c */ /* 0x000fe2000bf45270 */
[----:B------:R-:W-:Y:S01]  /*5250*/  PLOP3.LUT P0, PT, PT, PT, UP1, 0x80, 0x8 ;  /* 0x000000000008781c */ /* 0x000fe20003f0f018 */
[----:B------:R-:W-:Y:S02]  /*5260*/  ULEA UR24, UR14, UR11, 0x8 ;  /* 0x0000000b0e187291 */ /* 0x000fe4000f8e40ff */
[----:B------:R-:W-:Y:S02]  /*5270*/  USEL UR13, URZ, 0x1, UP2 ;  /* 0x00000001ff0d7887 */ /* 0x000fe40009000000 */
[----:B------:R-:W-:Y:S02]  /*5280*/  USEL UR17, UR17, URZ, UP2 ;  /* 0x000000ff11117287 */ /* 0x000fe40009000000 */
[----:B------:R-:W-:Y:S02]  /*5290*/  UIADD3 UR7, UPT, UPT, UR7, 0x1a0, URZ ;  /* 0x000001a007077890 */ /* 0x000fe4000fffe0ff */
[----:B------:R-:W-:Y:S01]  /*52a0*/  @UP1 ULEA UR4, UR17, UR6, 0x3 ;  /* 0x0000000611041291 */ /* 0x000fe2000f8e18ff */
[----:B------:R-:W-:Y:S01]  /*52b0*/  LOP3.LUT R8, R8, UR13, RZ, 0x3c, !PT ;  /* 0x0000000d08087c12 */ /* 0x000fe2000f8e3cff */
[----:B------:R-:W-:Y:S01]  /*52c0*/  UMOV UR23, 0xc0004000 ;  /* 0xc000400000177882 */ /* 0x000fe20000000000 */
[----:B------:R-:W-:Y:S01]  /*52d0*/  UMOV UR25, 0xc0004010 ;  /* 0xc000401000197882 */ /* 0x000fe20000000000 */
[----:B------:R-:W-:Y:S01]  /*52e0*/  UIADD3 UR15, UPT, UPT, UR15, -0x1, URZ ;  /* 0xffffffff0f0f7890 */ /* 0x000fe2000fffe0ff */
[----:B-1----:R-:W-:Y:S01]  /*52f0*/  @P0 SHF.L.U32 R0, R8, 0x1f, RZ ;  /* 0x0000001f08000819 */ /* 0x002fe200000006ff */
[----:B------:R-:W-:Y:S03]  /*5300*/  UMOV UR14, UR17 ;  /* 0x00000011000e7c82 */ /* 0x000fe60008000000 */
[----:B------:R2:W3:Y:S01]  /*5310*/  @P0 SYNCS.PHASECHK.TRANS64.TRYWAIT P1, [UR4], R0 ;  /* 0x00000000ff0005a7 */ /* 0x0004e20008021104 */
[----:B------:R2:W-:Y:S01]  /*5320*/  UTCHMMA gdesc[UR24], gdesc[UR22], tmem[UR8], tmem[UR20], idesc[UR21], UP4 ;  /* 0x00ff1416180075ea */ /* 0x0005e2000a000008 */
[----:B------:R-:W-:Y:S01]  /*5330*/  UPLOP3.LUT UP4, UPT, UPT, UPT, UPT, 0x80, 0x8 ;  /* 0x000000000008789c */ /* 0x000fe20003f8f070 */
[----:B------:R2:W-:Y:S01]  /*5340*/  UTCBAR [UR7], URZ ;  /* 0x000000ff070073e9 */ /* 0x0005e200080000ff */
[----:B------:R-:W-:Y:S09]  /*5350*/  BRA.U UP0, `(.L_x_107) ;  /* 0xfffffffd008c7547 */ /* 0x000ff2000b83ffff */
.L_x_104:
[----:B------:R-:W-:Y:S01]  /*5360*/  UIADD3 UR18, UPT, UPT, UR18, 0x1, URZ ;  /* 0x0000000112127890 */ /* 0x000fe2000fffe0ff */
[----:B------:R-:W-:Y:S01]  /*5370*/  LOP3.LUT P0, RZ, R6, 0x1, RZ, 0xc0, !PT ;  /* 0x0000000106ff7812 */ /* 0x000fe2000780c0ff */
[----:B------:R-:W-:Y:S01]  /*5380*/  UIADD3 UR9, UPT, UPT, UR9, 0x390, URZ ;  /* 0x0000039009097890 */ /* 0x000fe2000fffe0ff */
[----:B---3--:R-:W-:Y:S01]  /*5390*/  ISETP.NE.AND P1, PT, R10, 0x2, PT ;  /* 0x000000020a00780c */ /* 0x008fe20003f25270 */
[----:B------:R-:W-:-:S03]  /*53a0*/  UISETP.NE.AND UP0, UPT, UR18, 0x4, UPT ;  /* 0x000000041200788c */ /* 0x000fc6000bf05270 */
[----:B-12---:R-:W-:Y:S01]  /*53b0*/  SEL R0, RZ, 0x1, P1 ;  /* 0x00000001ff007807 */ /* 0x006fe20000800000 */
[----:B------:R-:W-:Y:S01]  /*53c0*/  USEL UR4, URZ, 0x1, UP0 ;  /* 0x00000001ff047887 */ /* 0x000fe20008000000 */
[----:B------:R-:W-:Y:S01]  /*53d0*/  SEL R10, R10, RZ, P1 ;  /* 0x000000ff0a0a7207 */ /* 0x000fe20000800000 */
[----:B------:R-:W-:Y:S01]  /*53e0*/  USEL UR18, UR18, URZ, UP0 ;  /* 0x000000ff12127287 */ /* 0x000fe20008000000 */
[----:B------:R1:W-:Y:S01]  /*53f0*/  UTCBAR [UR9], URZ ;  /* 0x000000ff090073e9 */ /* 0x0003e200080000ff */
[----:B------:R-:W-:Y:S02]  /*5400*/  LOP3.LUT R9, R9, R0, RZ, 0x3c, !PT ;  /* 0x0000000009097212 */ /* 0x000fe400078e3cff */
[----:B------:R-:W-:Y:S01]  /*5410*/  LOP3.LUT R11, R11, UR4, RZ, 0x3c, !PT ;  /* 0x000000040b0b7c12 */ /* 0x000fe2000f8e3cff */
[----:B------:R-:W-:Y:S07]  /*5420*/  @P0 BRA `(.L_x_108) ;  /* 0xfffffff800dc0947 */ /* 0x000fee000383ffff */
[----:B------:R-:W2:Y:S01]  /*5430*/  S2UR UR4, SR_CgaCtaId ;  /* 0x00000000000479c3 */ /* 0x000ea20000008800 */
[----:B------:R-:W-:Y:S01]  /*5440*/  ELECT P0, URZ, PT ;  /* 0x0000000000ff782f */ /* 0x000fe20003800000 */
[----:B------:R-:W-:Y:S01]  /*5450*/  IMAD.MOV.U32 R0, RZ, RZ, 0x1 ;  /* 0x00000001ff007424 */ /* 0x000fe200078e00ff */
[----:B------:R-:W-:Y:S01]  /*5460*/  UIADD3 UR6, UPT, UPT, UR6, 0x3b0, URZ ;  /* 0x000003b006067890 */ /* 0x000fe2000fffe0ff */
[----:B------:R-:W-:Y:S01]  /*5470*/  SHF.L.U32 R3, R11, 0x1f, RZ ;  /* 0x0000001f0b037819 */ /* 0x000fe200000006ff */
[----:B------:R-:W-:-:S03]  /*5480*/  UMOV UR5, 0x40 ;  /* 0x0000004000057882 */ /* 0x000fc60000000000 */
[----:B------:R-:W-:Y:S01]  /*5490*/  UVIRTCOUNT.DEALLOC.SMPOOL 0x80 ;  /* 0x000000800000784c */ /* 0x000fe20000000000 */
[----:B--2---:R-:W-:Y:S02]  /*54a0*/  ULEA UR4, UR4, UR5, 0x18 ;  /* 0x0000000504047291 */ /* 0x004fe4000f8ec0ff */
[----:B------:R-:W-:-:S07]  /*54b0*/  ULEA UR5, UR18, UR6, 0x3 ;  /* 0x0000000612057291 */ /* 0x000fce000f8e18ff */
[----:B------:R2:W-:Y:S02]  /*54c0*/  @P0 STS.U8 [UR4+0x1c], R0 ;  /* 0x00001c00ff000988 */ /* 0x0005e40008000004 */
[----:B------:R-:W3:Y:S02]  /*54d0*/  SYNCS.PHASECHK.TRANS64.TRYWAIT P0, [UR5], R3 ;  /* 0x00000003ff0075a7 */ /* 0x000ee40008001105 */
[----:B--23--:R-:W-:Y:S05]  /*54e0*/  @!P0 BRA `(.L_x_109) ;  /* 0x0000003c002c8947 */ /* 0x00cfea0003800000 */
.L_x_262:
[----:B------:R-:W-:-:S04]  /*54f0*/  UIADD3 UR7, UPT, UPT, UR18, 0x1, URZ ;  /* 0x0000000112077890 */ /* 0x000fc8000fffe0ff */
[----:B------:R-:W-:-:S04]  /*5500*/  UISETP.NE.AND UP0, UPT, UR7, 0x4, UPT ;  /* 0x000000040700788c */ /* 0x000fc8000bf05270 */
[----:B------:R-:W-:Y:S02]  /*5510*/  USEL UR8, URZ, 0x1, UP0 ;  /* 0x00000001ff087887 */ /* 0x000fe40008000000 */
[----:B------:R-:W-:-:S04]  /*5520*/  USEL UR7, UR7, URZ, UP0 ;  /* 0x000000ff07077287 */ /* 0x000fc80008000000 */
[----:B------:R-:W-:Y:S01]  /*5530*/  ULEA UR5, UR7, UR6, 0x3 ;  /* 0x0000000607057291 */ /* 0x000fe2000f8e18ff */
[----:B------:R-:W-:-:S04]  /*5540*/  LOP3.LUT R2, R11, UR8, RZ, 0x3c, !PT ;  /* 0x000000080b027c12 */ /* 0x000fc8000f8e3cff */
[----:B--2---:R-:W-:-:S04]  /*5550*/  SHF.L.U32 R3, R2, 0x1f, RZ ;  /* 0x0000001f02037819 */ /* 0x004fc800000006ff */
[----:B------:R-:W2:Y:S02]  /*5560*/  SYNCS.PHASECHK.TRANS64.TRYWAIT P0, [UR5], R3 ;  /* 0x00000003ff0075a7 */ /* 0x000ea40008001105 */
[----:B--2---:R-:W-:Y:S05]  /*5570*/  @!P0 BRA `(.L_x_110) ;  /* 0x0000003c00208947 */ /* 0x004fea0003800000 */
.L_x_264:
        /* <DEDUP_REMOVED lines=9> */
.L_x_266:
[----:B------:R-:W-:-:S04]  /*5610*/  UIADD3 UR7, UPT, UPT, UR7, 0x1, URZ ;  /* 0x0000000107077890 */ /* 0x000fc8000fffe0ff */
[----:B------:R-:W-:-:S04]  /*5620*/  UISETP.NE.AND UP0, UPT, UR7, 0x4, UPT ;  /* 0x000000040700788c */ /* 0x000fc8000bf05270 */
[----:B------:R-:W-:Y:S02]  /*5630*/  USEL UR5, URZ, 0x1, UP0 ;  /* 0x00000001ff057887 */ /* 0x000fe40008000000 */
[----:B------:R-:W-:-:S04]  /*5640*/  USEL UR7, UR7, URZ, UP0 ;  /* 0x000000ff07077287 */ /* 0x000fc80008000000 */
[----:B------:R-:W-:Y:S01]  /*5650*/  ULEA UR7, UR7, UR6, 0x3 ;  /* 0x0000000607077291 */ /* 0x000fe2000f8e18ff */
[----:B--2---:R-:W-:-:S04]  /*5660*/  LOP3.LUT R3, R2, UR5, RZ, 0x3c, !PT ;  /* 0x0000000502037c12 */ /* 0x004fc8000f8e3cff */
[----:B------:R-:W-:-:S04]  /*5670*/  SHF.L.U32 R3, R3, 0x1f, RZ ;  /* 0x0000001f03037819 */ /* 0x000fc800000006ff */
[----:B------:R-:W2:Y:S02]  /*5680*/  SYNCS.PHASECHK.TRANS64.TRYWAIT P0, [UR7], R3 ;  /* 0x00000003ff0075a7 */ /* 0x000ea40008001107 */
[----:B--2---:R-:W-:Y:S05]  /*5690*/  @!P0 BRA `(.L_x_112) ;  /* 0x0000003c00088947 */ /* 0x004fea0003800000 */
.L_x_268:
[----:B------:R-:W-:Y:S01]  /*56a0*/  NOP ;  /* 0x0000000000007918 */ /* 0x000fe20000000000 */
[----:B--2---:R-:W2:Y:S01]  /*56b0*/  LDS R0, [UR4+0x14] ;  /* 0x00001404ff007984 */ /* 0x004ea20008000800 */
[----:B------:R-:W-:Y:S01]  /*56c0*/  ULOP3.LUT UR6, UR19, 0xffff, URZ, 0xc0, !UPT ;  /* 0x0000ffff13067892 */ /* 0x000fe2000f8ec0ff */
[----:B------:R-:W-:Y:S01]  /*56d0*/  UMOV UR8, 0xffff ;  /* 0x0000ffff00087882 */ /* 0x000fe20000000000 */
[----:B------:R-:W-:Y:S02]  /*56e0*/  UMOV UR5, 0x1 ;  /* 0x0000000100057882 */ /* 0x000fe40000000000 */
[----:B------:R-:W-:-:S04]  /*56f0*/  USHF.R.U32.HI UR6, URZ, 0x5, UR6 ;  /* 0x00000005ff067899 */ /* 0x000fc80008011606 */
[----:B------:R-:W-:Y:S02]  /*5700*/  USHF.L.U32 UR8, UR8, UR6, URZ ;  /* 0x0000000608087299 */ /* 0x000fe400080006ff */
[----:B------:R-:W-:-:S04]  /*5710*/  USHF.L.U32 UR5, UR5, UR6, URZ ;  /* 0x0000000605057299 */ /* 0x000fc800080006ff */
[----:B--2---:R-:W-:-:S04]  /*5720*/  LOP3.LUT R0, R0, UR8, RZ, 0xc0, !PT ;  /* 0x0000000800007c12 */ /* 0x004fc8000f8ec0ff */
[----:B------:R-:W-:-:S13]  /*5730*/  ISETP.NE.AND P0, PT, R0, UR8, PT ;  /* 0x0000000800007c0c */ /* 0x000fda000bf05270 */
[----:B------:R-:W-:Y:S05]  /*5740*/  @P0 BRA `(.L_x_113) ;  /* 0x0000000000580947 */ /* 0x000fea0003800000 */
[----:B------:R-:W2:Y:S02]  /*5750*/  LDS R0, [UR4+0x18] ;  /* 0x00001804ff007984 */ /* 0x000ea40008000800 */
[----:B--2---:R-:W-:-:S04]  /*5760*/  LOP3.LUT R0, R0, UR5, RZ, 0xc0, !PT ;  /* 0x0000000500007c12 */ /* 0x004fc8000f8ec0ff */
[----:B------:R-:W-:-:S13]  /*5770*/  ISETP.NE.AND P0, PT, R0, UR5, PT ;  /* 0x0000000500007c0c */ /* 0x000fda000bf05270 */
[----:B------:R-:W-:Y:S05]  /*5780*/  @P0 BRA `(.L_x_114) ;  /* 0x00000000003c0947 */ /* 0x000fea0003800000 */
[----:B------:R-:W2:Y:S01]  /*5790*/  S2R R2, SR_LANEID ;  /* 0x0000000000027919 */ /* 0x000ea20000000000 */
[----:B------:R-:W-:Y:S01]  /*57a0*/  ULOP3.LUT UR8, URZ, UR8, URZ, 0x33, !UPT ;  /* 0x00000008ff087292 */ /* 0x000fe2000f8e33ff */
[----:B------:R-:W-:Y:S01]  /*57b0*/  LOP3.LUT R4, RZ, UR5, RZ, 0x33, !PT ;  /* 0x00000005ff047c12 */ /* 0x000fe2000f8e33ff */
[----:B------:R-:W-:Y:S02]  /*57c0*/  VOTEU.ANY UR7, UPT, PT ;  /* 0x0000000000077886 */ /* 0x000fe400038e0100 */
[----:B------:R-:W-:Y:S01]  /*57d0*/  UFLO.U32 UR7, UR7 ;  /* 0x00000007000772bd */ /* 0x000fe200080e0000 */
[----:B------:R-:W3:Y:S01]  /*57e0*/  REDUX UR5, R4 ;  /* 0x00000000040573c4 */ /* 0x000ee20000000000 */
[----:B------:R-:W-:-:S06]  /*57f0*/  IMAD.U32 R0, RZ, RZ, UR8 ;  /* 0x00000008ff007e24 */ /* 0x000fcc000f8e00ff */
[----:B------:R4:W-:Y:S01]  /*5800*/  UTCATOMSWS.AND URZ, UR8 ;  /* 0x0000000800ff79e3 */ /* 0x0009e20008000000 */
[----:B------:R-:W1:Y:S01]  /*5810*/  REDUX UR6, R0 ;  /* 0x00000000000673c4 */ /* 0x000e620000000000 */
[----:B--2---:R-:W-:Y:S01]  /*5820*/  ISETP.EQ.U32.AND P0, PT, R2, UR7, PT ;  /* 0x0000000702007c0c */ /* 0x004fe2000bf02070 */
[----:B---3--:R-:W-:Y:S01]  /*5830*/  IMAD.U32 R2, RZ, RZ, UR5 ;  /* 0x00000005ff027e24 */ /* 0x008fe2000f8e00ff */
[----:B-1----:R-:W-:-:S11]  /*5840*/  MOV R3, UR6 ;  /* 0x0000000600037c02 */ /* 0x002fd60008000f00 */
[----:B------:R4:W-:Y:S04]  /*5850*/  @P0 ATOMS.AND RZ, [UR4+0x14], R3 ;  /* 0x00001403ffff098c */ /* 0x0009e8000a800004 */
[----:B------:R4:W-:Y:S01]  /*5860*/  @P0 ATOMS.AND RZ, [UR4+0x18], R2 ;  /* 0x00001802ffff098c */ /* 0x0009e2000a800004 */
[----:B------:R-:W-:Y:S05]  /*5870*/  BRA `(.L_x_115) ;  /* 0x0000000000147947 */ /* 0x000fea0003800000 */
.L_x_114:
[----:B------:R-:W-:Y:S02]  /*5880*/  MOV R2, 0x58a0 ;  /* 0x000058a000027802 */ /* 0x000fe40000000f00 */
[----:B-1---5:R-:W-:Y:S05]  /*5890*/  CALL.REL.NOINC `($__internal_0_$__cuda_sm10x_tcgen05_guardrail_trap_col_being_dealloced_not_returned_by_alloc) ;  /* 0x0000003c00407944 */ /* 0x022fea0003c00000 */
[----:B------:R-:W-:Y:S05]  /*58a0*/  BRA `(.L_x_115) ;  /* 0x0000000000087947 */ /* 0x000fea0003800000 */
.L_x_113:
[----:B------:R-:W-:Y:S02]  /*58b0*/  MOV R2, 0x58d0 ;  /* 0x000058d000027802 */ /* 0x000fe40000000f00 */
[----:B-1---5:R-:W-:Y:S05]  /*58c0*/  CALL.REL.NOINC `($__internal_2_$__cuda_sm10x_tcgen05_guardrail_trap_unallocated_columns_being_dealloced) ;  /* 0x0000003c004c7944 */ /* 0x022fea0003c00000 */
.L_x_115:
[----:B------:R-:W-:Y:S01]  /*58d0*/  NOP ;  /* 0x0000000000007918 */ /* 0x000fe20000000000 */
[----:B----4-:R-:W-:Y:S05]  /*58e0*/  EXIT ;  /* 0x000000000000794d */ /* 0x010fea0003800000 */
.L_x_97:
[----:B------:R-:W-:-:S09]  /*58f0*/  UISETP.NE.OR UP2, UPT, UR8, 0x3, !UP2 ;  /* 0x000000030800788c */ /* 0x000fd2000d745670 */
[----:B------:R-:W-:Y:S05]  /*5900*/  BRA.U UP2, `(.L_x_116) ;  /* 0x0000000d020c7547 */ /* 0x000fea000b800000 */
[----:B------:R-:W1:Y:S01]  /*5910*/  LDC R0, c[0x0][0xb30] ;  /* 0x0002cc00ff007b82 */ /* 0x000e620000000800 */
[----:B------:R-:W2:Y:S01]  /*5920*/  LDCU.64 UR8, c[0x0][0x888] ;  /* 0x00011100ff0877ac */ /* 0x000ea20008000a00 */
[----:B------:R-:W-:Y:S01]  /*5930*/  IMAD.MOV.U32 R32, RZ, RZ, 0x1 ;  /* 0x00000001ff207424 */ /* 0x000fe200078e00ff */
[----:B------:R-:W-:Y:S01]  /*5940*/  CS2R R30, SRZ ;  /* 0x00000000001e7805 */ /* 0x000fe2000001ff00 */
[----:B-----5:R-:W-:Y:S01]  /*5950*/  IMAD.MOV.U32 R27, RZ, RZ, 0x800 ;  /* 0x00000800ff1b7424 */ /* 0x020fe200078e00ff */
[----:B------:R-:W4:Y:S03]  /*5960*/  LDCU.64 UR6, c[0x0][0x890] ;  /* 0x00011200ff0677ac */ /* 0x000f260008000a00 */
[----:B------:R-:W3:Y:S01]  /*5970*/  LDC R25, c[0x0][0x370] ;  /* 0x0000dc00ff197b82 */ /* 0x000ee20000000800 */
[----:B------:R-:W-:Y:S01]  /*5980*/  UMOV UR13, 0x400 ;  /* 0x00000400000d7882 */ /* 0x000fe20000000000 */
[----:B------:R-:W-:-:S02]  /*5990*/  UPLOP3.LUT UP1, UPT, UPT, UPT, UPT, 0x40, 0x4 ;  /* 0x000000000004789c */ /* 0x000fc40003f2e870 */
[----:B------:R-:W-:Y:S01]  /*59a0*/  ULEA UR13, UR4, UR13, 0x18 ;  /* 0x0000000d040d7291 */ /* 0x000fe2000f8ec0ff */
[----:B------:R-:W-:-:S03]  /*59b0*/  UMOV UR16, URZ ;  /* 0x000000ff00107c82 */ /* 0x000fc60008000000 */
[----:B------:R-:W3:Y:S01]  /*59c0*/  LDC R8, c[0x0][0xb0c] ;  /* 0x0002c300ff087b82 */ /* 0x000ee20000000800 */
[----:B--2---:R-:W-:Y:S02]  /*59d0*/  UISETP.NE.U32.AND UP2, UPT, UR8, URZ, UPT ;  /* 0x000000ff0800728c */ /* 0x004fe4000bf45070 */
[----:B----4-:R-:W-:-:S05]  /*59e0*/  UISETP.NE.U32.AND UP3, UPT, UR6, URZ, UPT ;  /* 0x000000ff0600728c */ /* 0x010fca000bf65070 */
[----:B------:R-:W2:Y:S01]  /*59f0*/  LDC R24, c[0x0][0xb20] ;  /* 0x0002c800ff187b82 */ /* 0x000ea20000000800 */
[----:B-1----:R-:W-:Y:S01]  /*5a00*/  ISETP.NE.AND P1, PT, R0, 0x1, PT ;  /* 0x000000010000780c */ /* 0x002fe20003f25270 */
[----:B------:R-:W-:Y:S02]  /*5a10*/  UISETP.NE.AND.EX UP2, UPT, UR9, URZ, UPT, UP2 ;  /* 0x000000ff0900728c */ /* 0x000fe4000bf45320 */
[----:B------:R-:W-:-:S04]  /*5a20*/  UISETP.NE.AND.EX UP3, UPT, UR7, URZ, UPT, UP3 ;  /* 0x000000ff0700728c */ /* 0x000fc8000bf65330 */
[----:B------:R-:W1:Y:S08]  /*5a30*/  LDC.64 R34, c[0x0][0x348] ;  /* 0x0000d200ff227b82 */ /* 0x000e700000000a00 */
[----:B------:R-:W4:Y:S08]  /*5a40*/  LDC.64 R18, c[0x0][0xb10] ;  /* 0x0002c400ff127b82 */ /* 0x000f300000000a00 */
[----:B------:R-:W1:Y:S08]  /*5a50*/  LDC.64 R6, c[0x0][0xb18] ;  /* 0x0002c600ff067b82 */ /* 0x000e700000000a00 */
[----:B------:R-:W1:Y:S08]  /*5a60*/  LDC.64 R4, c[0x0][0xb28] ;  /* 0x0002ca00ff047b82 */ /* 0x000e700000000a00 */
[----:B--23--:R-:W1:Y:S02]  /*5a70*/  LDC R26, c[0x0][0x374] ;  /* 0x0000dd00ff1a7b82 */ /* 0x00ce640000000800 */
.L_x_124:
[C---:B------:R-:W-:Y:S02]  /*5a80*/  LEA R0, R31.reuse, UR13, 0x3 ;  /* 0x0000000d1f007c11 */ /* 0x040fe4000f8e18ff */
[----:B------:R-:W-:Y:S02]  /*5a90*/  SHF.L.U32 R3, R30, 0x1f, RZ ;  /* 0x0000001f1e037819 */ /* 0x000fe400000006ff */
[----:B------:R-:W-:Y:S02]  /*5aa0*/  LEA R20, R31, UR13, 0x4 ;  /* 0x0000000d1f147c11 */ /* 0x000fe4000f8e20ff */
[----:B--2---:R-:W2:Y:S02]  /*5ab0*/  SYNCS.PHASECHK.TRANS64.TRYWAIT P0, [R0+URZ+0x370], R3 ;  /* 0x00037003000075a7 */ /* 0x004ea400080011ff */
[----:B--2---:R-:W-:Y:S05]  /*5ac0*/  @!P0 BRA `(.L_x_117) ;  /* 0x0000003800148947 */ /* 0x004fea0003800000 */
.L_x_269:
[----:B------:R-:W-:Y:S01]  /*5ad0*/  ISETP.GE.AND P0, PT, R2, 0x1, PT ;  /* 0x000000010200780c */ /* 0x000fe20003f06270 */
[----:B------:R-:W3:Y:S01]  /*5ae0*/  LDS.128 R20, [R20+0x400] ;  /* 0x0004000014147984 */ /* 0x000ee20000000c00 */
[----:B------:R-:W-:Y:S01]  /*5af0*/  ISETP.NE.U32.AND P4, PT, RZ, UR6, PT ;  /* 0x00000006ff007c0c */ /* 0x000fe2000bf85070 */
[----:B--2---:R-:W-:Y:S03]  /*5b00*/  VIADD R0, R0, 0x380 ;  /* 0x0000038000007836 */ /* 0x004fe60000000000 */
[----:B------:R-:W-:Y:S01]  /*5b10*/  ISETP.NE.AND.EX P4, PT, RZ, UR7, PT, P4 ;  /* 0x00000007ff007c0c */ /* 0x000fe2000bf85340 */
[----:B------:R-:W-:Y:S01]  /*5b20*/  @!PT LDS RZ, [RZ] ;  /* 0x00000000fffff984 */ /* 0x000fe20000000800 */
[----:B------:R-:W-:Y:S01]  /*5b30*/  @!PT LDS RZ, [RZ] ;  /* 0x00000000fffff984 */ /* 0x000fe20000000800 */
[----:B------:R-:W-:Y:S01]  /*5b40*/  @!PT LDS RZ, [RZ] ;  /* 0x00000000fffff984 */ /* 0x000fe20000000800 */
[----:B------:R-:W-:Y:S01]  /*5b50*/  @!PT LDS RZ, [RZ] ;  /* 0x00000000fffff984 */ /* 0x000fe20000000800 */
[----:B------:R2:W-:Y:S06]  /*5b60*/  MEMBAR.ALL.CTA ;  /* 0x0000000000007992 */ /* 0x0005ec0000008000 */
[----:B--2---:R-:W2:Y:S01]  /*5b70*/  FENCE.VIEW.ASYNC.S ;  /* 0x00000000000073c6 */ /* 0x004ea20000000000 */
[----:B------:R-:W-:Y:S04]  /*5b80*/  PRMT R0, RZ, 0x654, R0 ;  /* 0x00000654ff007816 */ /* 0x000fe80000000000 */
[----:B--2---:R2:W-:Y:S01]  /*5b90*/  SYNCS.ARRIVE.TRANS64.RED.A1T0 RZ, [R0+URZ], RZ ;  /* 0x000000ff00ff79a7 */ /* 0x0045e200081004ff */
[----:B---3--:R-:W-:Y:S11]  /*5ba0*/  LOP3.LUT P3, RZ, R22, 0x1, RZ, 0xc0, !PT ;  /* 0x0000000116ff7812 */ /* 0x008ff6000786c0ff */
[----:B------:R-:W-:Y:S02]  /*5bb0*/  @!UPT UIADD3 URZ, UPT, UPT, URZ, URZ, URZ ;  /* 0x000000fffffff290 */ /* 0x000fe4000fffe0ff */
[----:B------:R-:W-:Y:S02]  /*5bc0*/  @P3 MOV R13, R20 ;  /* 0x00000014000d3202 */ /* 0x000fe40000000f00 */
[----:B------:R-:W-:Y:S01]  /*5bd0*/  @P3 LOP3.LUT R10, R21, 0xffff, RZ, 0xc0, !PT ;  /* 0x0000ffff150a3812 */ /* 0x000fe200078ec0ff */
[----:B--2---:R-:W-:Y:S06]  /*5be0*/  @!P0 BRA `(.L_x_118) ;  /* 0x0000000000a48947 */ /* 0x004fec0003800000 */
[----:B-1----:R-:W-:Y:S01]  /*5bf0*/  IMAD.HI.U32 R33, R26, R7, RZ ;  /* 0x000000071a217227 */ /* 0x002fe200078e00ff */
[----:B------:R-:W-:Y:S02]  /*5c00*/  ISETP.NE.AND P0, PT, R6, 0x1, PT ;  /* 0x000000010600780c */ /* 0x000fe40003f05270 */
[----:B------:R-:W-:Y:S01]  /*5c10*/  ISETP.NE.AND P2, PT, R2, 0x1, PT ;  /* 0x000000010200780c */ /* 0x000fe20003f45270 */
[----:B----4-:R-:W-:Y:S01]  /*5c20*/  IMAD.HI.U32 R36, R25, R18, RZ ;  /* 0x0000001219247227 */ /* 0x010fe200078e00ff */
[----:B------:R-:W-:Y:S02]  /*5c30*/  SHF.R.U32.HI R33, RZ, R24, R33 ;  /* 0x00000018ff217219 */ /* 0x000fe40000011621 */
[----:B------:R-:W-:Y:S01]  /*5c40*/  ISETP.NE.AND P5, PT, R8, 0x1, PT ;  /* 0x000000010800780c */ /* 0x000fe20003fa5270 */
[----:B------:R-:W-:Y:S01]  /*5c50*/  IMAD.HI.U32 R38, R13, R18, RZ ;  /* 0x000000120d267227 */ /* 0x000fe200078e00ff */
[----:B------:R-:W-:Y:S02]  /*5c60*/  SHF.R.U32.HI R36, RZ, R19, R36 ;  /* 0x00000013ff247219 */ /* 0x000fe40000011624 */
[----:B------:R-:W-:Y:S01]  /*5c70*/  SEL R3, R26, R33, !P0 ;  /* 0x000000211a037207 */ /* 0x000fe20004000000 */
[C---:B------:R-:W-:Y:S01]  /*5c80*/  IMAD.HI.U32 R33, R10.reuse, R7, RZ ;  /* 0x000000070a217227 */ /* 0x040fe200078e00ff */
[----:B------:R-:W-:Y:S02]  /*5c90*/  SEL R11, R25, R36, !P5 ;  /* 0x00000024190b7207 */ /* 0x000fe40006800000 */
[----:B------:R-:W-:Y:S01]  /*5ca0*/  SHF.R.U32.HI R38, RZ, R19, R38 ;  /* 0x00000013ff267219 */ /* 0x000fe20000011626 */
[----:B------:R-:W-:Y:S01]  /*5cb0*/  IMAD.HI.U32 R44, R3, R4, RZ ;  /* 0x00000004032c7227 */ /* 0x000fe200078e00ff */
[----:B------:R-:W-:Y:S03]  /*5cc0*/  SHF.R.U32.HI R33, RZ, R24, R33 ;  /* 0x00000018ff217219 */ /* 0x000fe60000011621 */
[----:B------:R-:W-:Y:S01]  /*5cd0*/  IMAD.HI.U32 R36, R11, R4, RZ ;  /* 0x000000040b247227 */ /* 0x000fe200078e00ff */
[----:B------:R-:W-:Y:S02]  /*5ce0*/  @P2 SHF.R.U32.HI R3, RZ, R5, R44 ;  /* 0x00000005ff032219 */ /* 0x000fe4000001162c */
[----:B------:R-:W-:Y:S02]  /*5cf0*/  SEL R9, R10, R33, !P0 ;  /* 0x000000210a097207 */ /* 0x000fe40004000000 */
[----:B------:R-:W-:Y:S01]  /*5d00*/  @P2 SHF.R.U32.HI R11, RZ, R5, R36 ;  /* 0x00000005ff0b2219 */ /* 0x000fe20000011624 */
[C---:B------:R-:W-:Y:S01]  /*5d10*/  IMAD R12, R2.reuse, R3, RZ ;  /* 0x00000003020c7224 */ /* 0x040fe200078e02ff */
[----:B------:R-:W-:Y:S01]  /*5d20*/  SEL R3, R13, R38, !P5 ;  /* 0x000000260d037207 */ /* 0x000fe20006800000 */
[C---:B------:R-:W-:Y:S03]  /*5d30*/  IMAD.HI.U32 R16, R9.reuse, R4, RZ ;  /* 0x0000000409107227 */ /* 0x040fe600078e00ff */
[----:B------:R-:W-:Y:S01]  /*5d40*/  ISETP.GE.AND P0, PT, R9, R12, PT ;  /* 0x0000000c0900720c */ /* 0x000fe20003f06270 */
[C---:B------:R-:W-:Y:S01]  /*5d50*/  IMAD R14, R2.reuse, R11, RZ ;  /* 0x0000000b020e7224 */ /* 0x040fe200078e02ff */
[----:B------:R-:W-:Y:S04]  /*5d60*/  SHF.R.U32.HI R16, RZ, R5, R16 ;  /* 0x00000005ff107219 */ /* 0x000fe80000011610 */
[----:B------:R-:W-:Y:S02]  /*5d70*/  ISETP.GE.OR P0, PT, R3, R14, P0 ;  /* 0x0000000e0300720c */ /* 0x000fe40000706670 */
[----:B------:R-:W-:Y:S05]  /*5d80*/  SEL R17, R9, R16, !P2 ;  /* 0x0000001009117207 */ /* 0x000fea0005000000 */
[----:B------:R-:W-:Y:S04]  /*5d90*/  IMAD.MOV R15, RZ, RZ, -R17 ;  /* 0x000000ffff0f7224 */ /* 0x000fe800078e0a11 */
[----:B------:R-:W-:Y:S02]  /*5da0*/  IMAD R15, R2, R15, R9 ;  /* 0x0000000f020f7224 */ /* 0x000fe400078e0209 */
[C---:B------:R-:W-:Y:S05]  /*5db0*/  @!P0 IMAD.HI.U32 R12, R3.reuse, R4, RZ ;  /* 0x00000004030c8227 */ /* 0x040fea00078e00ff */
[----:B------:R-:W-:Y:S04]  /*5dc0*/  @!P0 SHF.R.U32.HI R12, RZ, R5, R12 ;  /* 0x00000005ff0c8219 */ /* 0x000fe8000001160c */
[----:B------:R-:W-:Y:S01]  /*5dd0*/  @!P0 SEL R0, R3, R12, !P2 ;  /* 0x0000000c03008207 */ /* 0x000fe20005000000 */
[----:B------:R-:W-:Y:S03]  /*5de0*/  IMAD.MOV R12, RZ, RZ, -R3 ;  /* 0x000000ffff0c7224 */ /* 0x000fe600078e0a03 */
[----:B------:R-:W-:Y:S01]  /*5df0*/  @!P0 IADD3 R16, PT, PT, R17, -R0, RZ ;  /* 0x8000000011108210 */ /* 0x000fe20007ffe0ff */
[----:B------:R-:W-:Y:S01]  /*5e00*/  @!P0 IMAD R0, R11, R15, R0 ;  /* 0x0000000f0b008224 */ /* 0x000fe200078e0200 */
[----:B------:R-:W-:Y:S01]  /*5e10*/  IADD3 R11, PT, PT, -R9, RZ, RZ ;  /* 0x000000ff090b7210 */ /* 0x000fe20007ffe1ff */
[----:B------:R-:W-:Y:S02]  /*5e20*/  IMAD R13, R8, R12, R13 ;  /* 0x0000000c080d7224 */ /* 0x000fe400078e020d */
[----:B------:R-:W-:Y:S02]  /*5e30*/  @!P0 IMAD R9, R16, R2, R3 ;  /* 0x0000000210098224 */ /* 0x000fe400078e0203 */
[----:B------:R-:W-:Y:S02]  /*5e40*/  @!P0 IMAD.MOV.U32 R3, RZ, RZ, R0 ;  /* 0x000000ffff038224 */ /* 0x000fe400078e0000 */
[----:B------:R-:W-:Y:S02]  /*5e50*/  IMAD R10, R6, R11, R10 ;  /* 0x0000000b060a7224 */ /* 0x000fe400078e020a */
[----:B------:R-:W-:Y:S02]  /*5e60*/  IMAD R13, R3, R8, R13 ;  /* 0x00000008030d7224 */ /* 0x000fe400078e020d */
[----:B------:R-:W-:Y:S02]  /*5e70*/  IMAD R10, R9, R6, R10 ;  /* 0x00000006090a7224 */ /* 0x000fe400078e020a */
.L_x_118:
[----:B------:R-:W-:Y:S05]  /*5e80*/  BRA.U UP1, `(.L_x_119) ;  /* 0x0000000101107547 */ /* 0x000fea000b800000 */
[----:B------:R-:W-:Y:S04]  /*5e90*/  MOV R0, UR5 ;  /* 0x0000000500007c02 */ /* 0x000fe80008000f00 */
[----:B------:R-:W-:Y:S04]  /*5ea0*/  SHF.L.U32 R3, R0, 0x1f, RZ ;  /* 0x0000001f00037819 */ /* 0x000fe800000006ff */
[----:B------:R-:W2:Y:S02]  /*5eb0*/  SYNCS.PHASECHK.TRANS64.TRYWAIT P0, [UR13+0x368], R3 ;  /* 0x00036803ff0075a7 */ /* 0x000ea4000800110d */
[----:B--2---:R-:W-:Y:S05]  /*5ec0*/  @!P0 BRA `(.L_x_120) ;  /* 0x0000003400288947 */ /* 0x004fea0003800000 */
.L_x_119:
[----:B------:R-:W-:Y:S05]  /*5ed0*/  BRA.U !UP3, `(.L_x_121) ;  /* 0x000000010b347547 */ /* 0x000fea000b800000 */
[----:B------:R-:W-:Y:S01]  /*5ee0*/  UPLOP3.LUT UP0, UPT, UPT, UPT, UP2, 0x80, 0x8 ;  /* 0x000000000008789c */ /* 0x000fe20003f0f020 */
[----:B------:R-:W-:Y:S05]  /*5ef0*/  HFMA2 R42, -RZ, RZ, 0, 5.9604644775390625e-08 ;  /* 0x00000001ff2a7431 */ /* 0x000fea00000001ff */
[----:B------:R-:W-:Y:S05]  /*5f00*/  PLOP3.LUT P0, PT, PT, PT, UP0, 0x80, 0x8 ;  /* 0x000000000008781c */ /* 0x000fea0003f0f008 */
[----:B------:R-:W3:Y:S01]  /*5f10*/  @UP0 LDCU.64 UR10, c[0x0][0x888] ;  /* 0x00011100ff0a07ac */ /* 0x000ee20008000a00 */
[----:B------:R-:W-:Y:S04]  /*5f20*/  @UP0 UIMAD UR8, UR36, UR6, URZ ;  /* 0x00000006240802a4 */ /* 0x000fe8000f8e02ff */
[----:B---3--:R-:W-:Y:S06]  /*5f30*/  @UP0 UIMAD.WIDE UR10, UR8, 0x4, UR10 ;  /* 0x00000004080a08a5 */ /* 0x008fec000f8e020a */
[----:B------:R-:W-:Y:S02]  /*5f40*/  IMAD.U32 R14, RZ, RZ, UR10 ;  /* 0x0000000aff0e7e24 */ /* 0x000fe4000f8e00ff */
[----:B------:R-:W-:Y:S05]  /*5f50*/  IMAD.U32 R15, RZ, RZ, UR11 ;  /* 0x0000000bff0f7e24 */ /* 0x000fea000f8e00ff */
[----:B--2---:R-:W2:Y:S02]  /*5f60*/  @P0 LDG.E R0, desc[UR44][R14.64] ;  /* 0x0000002c0e000981 */ /* 0x004ea4000c1e1900 */
[----:B--2---:R-:W-:Y:S01]  /*5f70*/  @P0 R2UR UR38, R0 ;  /* 0x00000000002602ca */ /* 0x004fe200000e0000 */
[----:B------:R-:W-:Y:S05]  /*5f80*/  IMAD.MOV.U32 R0, RZ, RZ, 0x1 ;  /* 0x00000001ff007424 */ /* 0x000fea00078e00ff */
[----:B------:R-:W-:Y:S08]  /*5f90*/  @!P0 PRMT R42, R0, 0x7610, R42 ;  /* 0x00007610002a8816 */ /* 0x000ff0000000002a */
[----:B------:R-:W3:Y:S02]  /*5fa0*/  @!UP0 LDCU UR38, c[0x0][0x880] ;  /* 0x00011000ff2687ac */ /* 0x000ee40008000800 */
.L_x_121:
[----:B---3--:R-:W-:Y:S01]  /*5fb0*/  @!P4 FSETP.EQ.AND P5, PT, RZ, UR38, PT ;  /* 0x00000026ff00cc0b */ /* 0x008fe2000bfa2000 */
[----:B------:R-:W-:Y:S01]  /*5fc0*/  @!UPT UIADD3 URZ, UPT, UPT, URZ, URZ, URZ ;  /* 0x000000fffffff290 */ /* 0x000fe2000fffe0ff */
[----:B------:R-:W-:Y:S11]  /*5fd0*/  @!P4 BRA `(.L_x_122) ;  /* 0x000000000014c947 */ /* 0x000ff60003800000 */
[----:B------:R-:W-:Y:S02]  /*5fe0*/  LOP3.LUT P0, RZ, R42, 0xff, RZ, 0xc0, !PT ;  /* 0x000000ff2aff7812 */ /* 0x000fe4000780c0ff */
[----:B------:R-:W-:Y:S04]  /*5ff0*/  PLOP3.LUT P5, PT, PT, PT, UP0, 0x80, 0x8 ;  /* 0x000000000008781c */ /* 0x000fe80003faf008 */
[----:B------:R-:W-:Y:S07]  /*6000*/  PLOP3.LUT P5, PT, P5, PT, PT, 0x8, 0x80 ;  /* 0x000000000080781c */ /* 0x000fee0002fae170 */
[----:B------:R-:W-:Y:S11]  /*6010*/  @P0 FSETP.EQ.AND P5, PT, RZ, UR38, PT ;  /* 0x00000026ff000c0b */ /* 0x000ff6000bfa2000 */
[----:B------:R-:W-:Y:S02]  /*6020*/  @!UPT UIADD3 URZ, UPT, UPT, URZ, URZ, URZ ;  /* 0x000000fffffff290 */ /* 0x000fe4000fffe0ff */
.L_x_122:
[----:B------:R-:W3:Y:S01]  /*6030*/  LDC.64 R16, c[0x0][0xb10] ;  /* 0x0002c400ff107b82 */ /* 0x000ee20000000a00 */
[----:B------:R-:W-:Y:S01]  /*6040*/  ULEA UR14, UR16, UR13, 0x3 ;  /* 0x0000000d100e7291 */ /* 0x000fe2000f8e18ff */
[----:B------:R-:W-:Y:S01]  /*6050*/  SHF.L.U32 R11, R32, 0x1f, RZ ;  /* 0x0000001f200b7819 */ /* 0x000fe200000006ff */
[----:B------:R-:W-:Y:S01]  /*6060*/  VIADD R31, R31, 0x1 ;  /* 0x000000011f1f7836 */ /* 0x000fe20000000000 */
[----:B------:R-:W-:Y:S04]  /*6070*/  @P3 SHF.R.U32.HI R28, RZ, 0x10, R21 ;  /* 0x00000010ff1c3819 */ /* 0x000fe80000011615 */
[----:B------:R-:W5:Y:S02]  /*6080*/  LDC.64 R14, c[0x0][0xb18] ;  /* 0x0002c600ff0e7b82 */ /* 0x000f640000000a00 */
[----:B------:R-:W1:Y:S01]  /*6090*/  SYNCS.PHASECHK.TRANS64.TRYWAIT P4, [UR14+0x350], R11 ;  /* 0x0003500bff0075a7 */ /* 0x000e62000808110e */
[----:B---3--:R-:W-:Y:S05]  /*60a0*/  @!P1 IMAD.HI.U32 R12, R13, R16, RZ ;  /* 0x000000100d0c9227 */ /* 0x008fea00078e00ff */
[----:B--2---:R-:W2:Y:S01]  /*60b0*/  @!P1 LDC R0, c[0x0][0xb20] ;  /* 0x0002c800ff009b82 */ /* 0x004ea20000000800 */
[----:B------:R-:W-:Y:S01]  /*60c0*/  @!P1 SHF.R.U32.HI R12, RZ, R17, R12 ;  /* 0x00000011ff0c9219 */ /* 0x000fe2000001160c */
[----:B-----5:R-:W-:Y:S01]  /*60d0*/  @!P1 IMAD.HI.U32 R9, R10, R15, RZ ;  /* 0x0000000f0a099227 */ /* 0x020fe200078e00ff */
[----:B------:R-:W-:Y:S05]  /*60e0*/  @!P1 ISETP.NE.AND P0, PT, R14, 0x1, PT ;  /* 0x000000010e00980c */ /* 0x000fea0003f05270 */
[----:B------:R-:W3:Y:S01]  /*60f0*/  @!P1 LDC R3, c[0x0][0xb0c] ;  /* 0x0002c300ff039b82 */ /* 0x000ee20000000800 */
[----:B--2---:R-:W-:Y:S02]  /*6100*/  @!P1 SHF.R.U32.HI R9, RZ, R0, R9 ;  /* 0x00000000ff099219 */ /* 0x004fe40000011609 */
[----:B---3--:R-:W-:Y:S02]  /*6110*/  @!P1 ISETP.NE.AND P2, PT, R3, 0x1, PT ;  /* 0x000000010300980c */ /* 0x008fe40003f45270 */
[----:B------:R-:W-:Y:S02]  /*6120*/  @!P1 SEL R9, R10, R9, !P0 ;  /* 0x000000090a099207 */ /* 0x000fe40004000000 */
[----:B------:R-:W-:Y:S02]  /*6130*/  ELECT P0, URZ, PT ;  /* 0x0000000000ff782f */ /* 0x000fe40003800000 */
[----:B------:R-:W-:Y:S05]  /*6140*/  @!P1 SEL R12, R13, R12, !P2 ;  /* 0x0000000c0d0c9207 */ /* 0x000fea0005000000 */
[----:B------:R-:W-:Y:S02]  /*6150*/  @!P1 IMAD.IADD R0, R9, 0x1, -R12 ;  /* 0x0000000109009824 */ /* 0x000fe400078e0a0c */
[----:B------:R-:W-:Y:S02]  /*6160*/  @!P1 IMAD.IADD R9, R12, 0x1, -R9 ;  /* 0x000000010c099824 */ /* 0x000fe400078e0a09 */
[----:B------:R-:W-:Y:S02]  /*6170*/  @!P1 IMAD R13, R0, R3, R13 ;  /* 0x00000003000d9224 */ /* 0x000fe400078e020d */
[----:B------:R-:W-:Y:S01]  /*6180*/  @!P1 IMAD R10, R9, R14, R10 ;  /* 0x0000000e090a9224 */ /* 0x000fe200078e020a */
[----:B-1----:R-:W-:Y:S06]  /*6190*/  @!P4 BRA `(.L_x_123) ;  /* 0x00000030008cc947 */ /* 0x002fec0003800000 */
.L_x_272:
[----:B------:R-:W-:Y:S01]  /*61a0*/  PLOP3.LUT P5, PT, P5, P0, PT, 0xf2, 0x2f ;  /* 0x00000000002f781c */ /* 0x000fe20002fa1e72 */
[----:B------:R-:W-:Y:S01]  /*61b0*/  UMOV UR18, 0x0 ;  /* 0x0000000000127882 */ /* 0x000fe20000000000 */
[----:B------:R-:W-:Y:S01]  /*61c0*/  UMOV UR19, 0x10000000 ;  /* 0x1000000000137882 */ /* 0x000fe20000000000 */
[----:B------:R-:W-:Y:S01]  /*61d0*/  UMOV UR12, UR36 ;  /* 0x00000024000c7c82 */ /* 0x000fe20008000000 */
[----:B------:R-:W-:Y:S09]  /*61e0*/  @P3 R2UR UR36, R28 ;  /* 0x000000001c2432ca */ /* 0x000ff200000e0000 */
[----:B------:R-:W-:Y:S01]  /*61f0*/  @!P5 IADD3 R3, P0, PT, R34, 0x580, RZ ;  /* 0x000005802203d810 */ /* 0x000fe20007f1e0ff */
[----:B------:R-:W-:Y:S01]  /*6200*/  @!P5 IMAD.SHL.U32 R41, R41, 0x8, RZ ;  /* 0x000000082929d824 */ /* 0x000fe200078e00ff */
[----:B------:R-:W-:Y:S01]  /*6210*/  VOTEU.ALL UP1, P5 ;  /* 0x0000000000ff7886 */ /* 0x000fe20002820000 */
[----:B------:R-:W-:Y:S01]  /*6220*/  @!P5 IMAD.SHL.U32 R43, R43, 0x80, RZ ;  /* 0x000000802b2bd824 */ /* 0x000fe200078e00ff */
[----:B------:R-:W-:Y:S01]  /*6230*/  @!P5 R2UR UR9, R3 ;  /* 0x000000000309d2ca */ /* 0x000fe200000e0000 */
[----:B-1----:R-:W-:Y:S01]  /*6240*/  @!P5 IMAD.X R0, RZ, RZ, R35, P0 ;  /* 0x000000ffff00d224 */ /* 0x002fe200000e0623 */
[----:B------:R-:W-:Y:S01]  /*6250*/  @!P5 R2UR UR10, R41 ;  /* 0x00000000290ad2ca */ /* 0x000fe200000e0000 */
[----:B------:R-:W-:Y:S01]  /*6260*/  @!UP1 ULEA UR15, UR16, UR13, 0xb ;  /* 0x0000000d100f9291 */ /* 0x000fe2000f8e58ff */
[----:B------:R-:W-:Y:S01]  /*6270*/  @!P5 R2UR UR11, R43 ;  /* 0x000000002b0bd2ca */ /* 0x000fe200000e0000 */
[----:B------:R-:W-:Y:S01]  /*6280*/  UIADD3 UR16, UPT, UPT, UR16, 0x1, URZ ;  /* 0x0000000110107890 */ /* 0x000fe2000fffe0ff */
[----:B------:R-:W-:Y:S01]  /*6290*/  @!P5 R2UR UR8, R0 ;  /* 0x000000000008d2ca */ /* 0x000fe200000e0000 */
[----:B------:R-:W-:Y:S01]  /*62a0*/  IMAD.IADD R41, R10, 0x1, R29 ;  /* 0x000000010a297824 */ /* 0x000fe200078e021d */
[----:B------:R-:W-:Y:S01]  /*62b0*/  ISETP.NE.AND P0, PT, R31, 0x2, PT ;  /* 0x000000021f00780c */ /* 0x000fe20003f05270 */
[----:B------:R-:W-:Y:S03]  /*62c0*/  IMAD.IADD R43, R13, 0x1, R40 ;  /* 0x000000010d2b7824 */ /* 0x000fe600078e0228 */
[----:B------:R-:W-:Y:S01]  /*62d0*/  SEL R3, RZ, 0x1, P0 ;  /* 0x00000001ff037807 */ /* 0x000fe20000000000 */
[----:B------:R-:W-:Y:S01]  /*62e0*/  IMAD.U32 R14, RZ, RZ, UR9 ;  /* 0x00000009ff0e7e24 */ /* 0x000fe2000f8e00ff */
[----:B------:R-:W-:Y:S01]  /*62f0*/  UIADD3 UR9, UPT, UPT, UR14, 0x340, URZ ;  /* 0x000003400e097890 */ /* 0x000fe2000fffe0ff */
[----:B------:R-:W-:Y:S02]  /*6300*/  SEL R31, R31, RZ, P0 ;  /* 0x000000ff1f1f7207 */ /* 0x000fe40000000000 */
[----:B------:R-:W-:Y:S02]  /*6310*/  LOP3.LUT R30, R30, R3, RZ, 0x3c, !PT ;  /* 0x000000031e1e7212 */ /* 0x000fe400078e3cff */
[----:B------:R-:W-:Y:S01]  /*6320*/  IMAD.U32 R15, RZ, RZ, UR8 ;  /* 0x00000008ff0f7e24 */ /* 0x000fe2000f8e00ff */
[----:B------:R-:W-:Y:S01]  /*6330*/  @!P5 R2UR UR20, R14 ;  /* 0x000000000e14d2ca */ /* 0x000fe200000e0000 */
[----:B------:R-:W-:Y:S01]  /*6340*/  @!UP1 UIADD3 UR8, UPT, UPT, UR15, 0x480, URZ ;  /* 0x000004800f089890 */ /* 0x000fe2000fffe0ff */
[----:B------:R-:W-:Y:S02]  /*6350*/  VOTEU.ALL UP1, P5 ;  /* 0x0000000000ff7886 */ /* 0x000fe40002820000 */
[----:B------:R-:W-:Y:S01]  /*6360*/  @!P5 R2UR UR21, R15 ;  /* 0x000000000f15d2ca */ /* 0x000fe200000e0000 */
[----:B------:R-:W-:Y:S11]  /*6370*/  UPRMT UR15, UR4, 0x654, UR9 ;  /* 0x00000654040f7896 */ /* 0x000ff60008000009 */
[----:B------:R-:W-:Y:S01]  /*6380*/  @!UPT UIADD3 URZ, UPT, UPT, URZ, URZ, URZ ;  /* 0x000000fffffff290 */ /* 0x000fe2000fffe0ff */
[----:B------:R2:W-:Y:S01]  /*6390*/  @!UP1 UTMALDG.3D [UR8], [UR20], desc[UR18] ;  /* 0x00001208140095b4 */ /* 0x0005e20008011000 */
[----:B------:R2:W-:Y:S01]  /*63a0*/  @!P5 SYNCS.ARRIVE.TRANS64.RED.A0TR RZ, [UR14+0x340], R27 ;  /* 0x0003401bffffd9a7 */ /* 0x0005e2000830040e */
[----:B------:R-:W-:Y:S04]  /*63b0*/  UISETP.NE.AND UP1, UPT, UR16, 0x2, UPT ;  /* 0x000000021000788c */ /* 0x000fe8000bf25270 */
[----:B------:R-:W-:Y:S02]  /*63c0*/  USEL UR14, URZ, 0x1, UP1 ;  /* 0x00000001ff0e7887 */ /* 0x000fe40008800000 */
[----:B------:R-:W-:Y:S02]  /*63d0*/  USEL UR16, UR16, URZ, UP1 ;  /* 0x000000ff10107287 */ /* 0x000fe40008800000 */
[----:B------:R-:W-:Y:S02]  /*63e0*/  UPLOP3.LUT UP1, UPT, UPT, UPT, UPT, 0x80, 0x8 ;  /* 0x000000000008789c */ /* 0x000fe40003f2f070 */
[----:B------:R-:W-:Y:S01]  /*63f0*/  LOP3.LUT R32, R32, UR14, RZ, 0x3c, !PT ;  /* 0x0000000e20207c12 */ /* 0x000fe2000f8e3cff */
[----:B------:R-:W-:Y:S01]  /*6400*/  SYNCS.ARRIVE.TRANS64.RED.A1T0 RZ, [UR15], RZ ;  /* 0x000000ffffff79a7 */ /* 0x000fe2000810040f */
[----:B------:R-:W-:Y:S07]  /*6410*/  @P3 BRA `(.L_x_124) ;  /* 0xfffffff400983947 */ /* 0x000fee000383ffff */
[----:B------:R-:W-:Y:S01]  /*6420*/  UIADD3 UR13, UPT, UPT, UR13, 0x350, URZ ;  /* 0x000003500d0d7890 */ /* 0x000fe2000fffe0ff */
[----:B------:R-:W-:-:S03]  /*6430*/  SHF.L.U32 R3, R32, 0x1f, RZ ;  /* 0x0000001f20037819 */ /* 0x000fc600000006ff */
[----:B------:R-:W-:-:S09]  /*6440*/  ULEA UR4, UR16, UR13, 0x3 ;  /* 0x0000000d10047291 */ /* 0x000fd2000f8e18ff */
[----:B------:R-:W1:Y:S02]  /*6450*/  SYNCS.PHASECHK.TRANS64.TRYWAIT P0, [UR4], R3 ;  /* 0x00000003ff0075a7 */ /* 0x000e640008001104 */
[----:B-1----:R-:W-:Y:S05]  /*6460*/  @!P0 BRA `(.L_x_125) ;  /* 0x0000002c00f08947 */ /* 0x002fea0003800000 */
.L_x_274:
        /* <DEDUP_REMOVED lines=8> */
.L_x_126:
[----:B-1----:R1:W3:Y:S02]  /*64f0*/  SYNCS.PHASECHK.TRANS64.TRYWAIT P0, [R0+URZ], R3 ;  /* 0x00000003000075a7 */ /* 0x0022e400080011ff */
[----:B---3--:R-:W-:Y:S05]  /*6500*/  @!P0 NANOSLEEP.SYNCS 0x989680 ;  /* 0x009896800000895d */ /* 0x008fea0003900000 */
[----:B------:R-:W3:Y:S02]  /*6510*/  @!P0 SYNCS.PHASECHK.TRANS64 P0, [R0+URZ], R3 ;  /* 0x00000003000085a7 */ /* 0x000ee400080010ff */
[----:B--23--:R-:W-:Y:S05]  /*6520*/  @P0 EXIT ;  /* 0x000000000000094d */ /* 0x00cfea0003800000 */
[----:B------:R-:W-:Y:S05]  /*6530*/  BRA `(.L_x_126) ;  /* 0xfffffffc00ec7947 */ /* 0x000fea000383ffff */
.L_x_116:
[----:B------:R-:W-:-:S06]  /*6540*/  UISETP.GE.AND UP1, UPT, UR8, 0x4, UPT ;  /* 0x000000040800788c */ /* 0x000fcc000bf26270 */
[----:B------:R-:W-:-:S13]  /*6550*/  PLOP3.LUT P0, PT, PT, PT, UP1, 0x80, 0x8 ;  /* 0x000000000008781c */ /* 0x000fda0003f0f018 */
[----:B------:R-:W-:Y:S05]  /*6560*/  @!P0 EXIT ;  /* 0x000000000000894d */ /* 0x000fea0003800000 */
[----:B------:R-:W-:Y:S01]  /*6570*/  BAR.SYNC.DEFER_BLOCKING 0x6, 0xa0 ;  /* 0x0182800000007b1d */ /* 0x000fe20000010000 */
[C---:B------:R-:W-:Y:S01]  /*6580*/  IMAD.U32 R26, R57.reuse, 0x10000, RZ ;  /* 0x00010000391a7824 */ /* 0x040fe200078e00ff */
[----:B------:R-:W-:Y:S01]  /*6590*/  LOP3.LUT R56, R0, 0x60, R57, 0xf8, !PT ;  /* 0x0000006000387812 */ /* 0x000fe200078ef839 */
[----:B------:R-:W-:Y:S01]  /*65a0*/  HFMA2 R55, -RZ, RZ, 0, 5.9604644775390625e-08 ;  /* 0x00000001ff377431 */ /* 0x000fe200000001ff */
[----:B------:R-:W-:Y:S01]  /*65b0*/  LOP3.LUT R57, R57, 0x60, RZ, 0xc0, !PT ;  /* 0x0000006039397812 */ /* 0x000fe200078ec0ff */
[----:B------:R-:W-:Y:S01]  /*65c0*/  IMAD.MOV.U32 R54, RZ, RZ, RZ ;  /* 0x000000ffff367224 */ /* 0x000fe200078e00ff */
[----:B------:R-:W-:Y:S02]  /*65d0*/  UMOV UR5, 0x400 ;  /* 0x0000040000057882 */ /* 0x000fe40000000000 */
[----:B------:R-:W1:Y:S01]  /*65e0*/  LDC R49, c[0x0][0x370] ;  /* 0x0000dc00ff317b82 */ /* 0x000e620000000800 */
[----:B------:R-:W-:Y:S01]  /*65f0*/  ULEA UR5, UR4, UR5, 0x18 ;  /* 0x0000000504057291 */ /* 0x000fe2000f8ec0ff */
[----:B------:R-:W-:Y:S01]  /*6600*/  LOP3.LUT R26, R26, 0x600000, RZ, 0xc0, !PT ;  /* 0x006000001a1a7812 */ /* 0x000fe200078ec0ff */
[----:B------:R-:W-:Y:S01]  /*6610*/  IMAD.MOV.U32 R53, RZ, RZ, RZ ;  /* 0x000000ffff357224 */ /* 0x000fe200078e00ff */
[----:B------:R-:W-:Y:S01]  /*6620*/  MOV R61, RZ ;  /* 0x000000ff003d7202 */ /* 0x000fe20000000f00 */
[----:B------:R-:W2:Y:S01]  /*6630*/  LDCU.64 UR54, c[0x0][0x348] ;  /* 0x00006900ff3677ac */ /* 0x000ea20008000a00 */
[----:B------:R-:W-:-:S02]  /*6640*/  SHF.L.U32 R56, R56, 0x4, RZ ;  /* 0x0000000438387819 */ /* 0x000fc400000006ff */
[----:B------:R-:W4:Y:S01]  /*6650*/  LDC R24, c[0x0][0xb0c] ;  /* 0x0002c300ff187b82 */ /* 0x000f220000000800 */
[----:B------:R-:W1:Y:S01]  /*6660*/  LDCU.64 UR40, c[0x0][0x888] ;  /* 0x00011100ff2877ac */ /* 0x000e620008000a00 */
[----:B------:R-:W1:Y:S06]  /*6670*/  LDCU.64 UR42, c[0x0][0x890] ;  /* 0x00011200ff2a77ac */ /* 0x000e6c0008000a00 */
[----:B------:R-:W1:Y:S01]  /*6680*/  LDC R48, c[0x0][0xb20] ;  /* 0x0002c800ff307b82 */ /* 0x000e620000000800 */
[----:B------:R-:W3:Y:S01]  /*6690*/  LDS R3, [UR5+0x420] ;  /* 0x00042005ff037984 */ /* 0x000ee20008000800 */
[----:B------:R-:W-:Y:S01]  /*66a0*/  UMOV UR37, URZ ;  /* 0x000000ff00257c82 */ /* 0x000fe20008000000 */
[----:B------:R-:W-:Y:S01]  /*66b0*/  UMOV UR50, URZ ;  /* 0x000000ff00327c82 */ /* 0x000fe20008000000 */
[----:B------:R-:W-:Y:S01]  /*66c0*/  UMOV UR49, URZ ;  /* 0x000000ff00317c82 */ /* 0x000fe20008000000 */
[----:B------:R-:W-:-:S03]  /*66d0*/  UMOV UR48, URZ ;  /* 0x000000ff00307c82 */ /* 0x000fc60008000000 */
[----:B------:R-:W1:Y:S08]  /*66e0*/  LDC R22, c[0x0][0xb30] ;  /* 0x0002cc00ff167b82 */ /* 0x000e700000000800 */
[----:B------:R-:W1:Y:S08]  /*66f0*/  LDC.64 R38, c[0x0][0xb10] ;  /* 0x0002c400ff267b82 */ /* 0x000e700000000a00 */
[----:B------:R-:W1:Y:S08]  /*6700*/  LDC.64 R18, c[0x0][0xb18] ;  /* 0x0002c600ff127b82 */ /* 0x000e700000000a00 */
[----:B------:R-:W1:Y:S08]  /*6710*/  LDC.64 R16, c[0x0][0xb28] ;  /* 0x0002ca00ff107b82 */ /* 0x000e700000000a00 */
[----:B------:R-:W1:Y:S01]  /*6720*/  LDC.64 R36, c[0x0][0x8b0] ;  /* 0x00022c00ff247b82 */ /* 0x000e620000000a00 */
[----:B---3--:R-:W-:-:S07]  /*6730*/  IMAD.IADD R26, R3, 0x1, R26 ;  /* 0x00000001031a7824 */ /* 0x008fce00078e021a */
[----:B------:R-:W3:Y:S08]  /*6740*/  LDC.64 R30, c[0x0][0x8a8] ;  /* 0x00022a00ff1e7b82 */ /* 0x000ef00000000a00 */
[----:B--2-4-:R-:W1:Y:S02]  /*6750*/  LDC R50, c[0x0][0x374] ;  /* 0x0000dd00ff327b82 */ /* 0x014e640000000800 */
.L_x_142:
[----:B--2---:R-:W2:Y:S01]  /*6760*/  S2UR UR46, SR_CgaCtaId ;  /* 0x00000000002e79c3 */ /* 0x004ea20000008800 */
[----:B------:R-:W-:Y:S01]  /*6770*/  UMOV UR39, 0x400 ;  /* 0x0000040000277882 */ /* 0x000fe20000000000 */
[----:B------:R-:W-:Y:S01]  /*6780*/  SHF.L.U32 R3, R53, 0x1f, RZ ;  /* 0x0000001f35037819 */ /* 0x000fe200000006ff */
[----:B--2---:R-:W-:Y:S06]  /*6790*/  ULEA UR39, UR46, UR39, 0x18 ;  /* 0x000000272e277291 */ /* 0x004fec000f8ec0ff */
[C---:B------:R-:W-:Y:S02]  /*67a0*/  LEA R0, R61.reuse, UR39, 0x3 ;  /* 0x000000273d007c11 */ /* 0x040fe4000f8e18ff */
[----:B------:R-:W-:Y:S02]  /*67b0*/  LEA R12, R61, UR39, 0x4 ;  /* 0x000000273d0c7c11 */ /* 0x000fe4000f8e20ff */
[----:B------:R-:W2:Y:S02]  /*67c0*/  SYNCS.PHASECHK.TRANS64.TRYWAIT P0, [R0+URZ+0x370], R3 ;  /* 0x00037003000075a7 */ /* 0x000ea400080011ff */
[----:B-12---:R-:W-:Y:S05]  /*67d0*/  @!P0 BRA `(.L_x_127) ;  /* 0x0000002c002c8947 */ /* 0x006fea0003800000 */
.L_x_275:
[----:B------:R-:W-:Y:S01]  /*67e0*/  ISETP.GE.AND P0, PT, R2, 0x1, PT ;  /* 0x000000010200780c */ /* 0x000fe20003f06270 */
[----:B------:R-:W4:Y:S01]  /*67f0*/  LDS.128 R12, [R12+0x400] ;  /* 0x000400000c0c7984 */ /* 0x000f220000000c00 */
[----:B-1----:R-:W-:Y:S01]  /*6800*/  ISETP.NE.U32.AND P3, PT, R36, RZ, PT ;  /* 0x000000ff2400720c */ /* 0x002fe20003f65070 */
[----:B--2---:R-:W-:Y:S01]  /*6810*/  VIADD R0, R0, 0x380 ;  /* 0x0000038000007836 */ /* 0x004fe20000000000 */
[----:B------:R-:W-:Y:S04]  /*6820*/  UISETP.NE.AND UP0, UPT, UR52, URZ, UPT ;  /* 0x000000ff3400728c */ /* 0x000fe8000bf05270 */
[----:B------:R-:W-:Y:S01]  /*6830*/  PRMT R0, RZ, 0x654, R0 ;  /* 0x00000654ff007816 */ /* 0x000fe20000000000 */
[----:B------:R-:W-:Y:S01]  /*6840*/  @!PT LDS RZ, [RZ] ;  /* 0x00000000fffff984 */ /* 0x000fe20000000800 */
[----:B------:R-:W-:Y:S01]  /*6850*/  @!PT LDS RZ, [RZ] ;  /* 0x00000000fffff984 */ /* 0x000fe20000000800 */
[----:B------:R-:W-:Y:S01]  /*6860*/  @!PT LDS RZ, [RZ] ;  /* 0x00000000fffff984 */ /* 0x000fe20000000800 */
[----:B------:R-:W-:Y:S01]  /*6870*/  @!PT LDS RZ, [RZ] ;  /* 0x00000000fffff984 */ /* 0x000fe20000000800 */
[----:B------:R1:W-:Y:S06]  /*6880*/  MEMBAR.ALL.CTA ;  /* 0x0000000000007992 */ /* 0x0003ec0000008000 */
[----:B-1----:R-:W1:Y:S01]  /*6890*/  FENCE.VIEW.ASYNC.S ;  /* 0x00000000000073c6 */ /* 0x002e620000000000 */
[----:B------:R-:W-:Y:S01]  /*68a0*/  PLOP3.LUT P2, PT, PT, PT, UP0, 0x80, 0x8 ;  /* 0x000000000008781c */ /* 0x000fe20003f4f008 */
[----:B-1----:R1:W-:Y:S01]  /*68b0*/  SYNCS.ARRIVE.TRANS64.RED.A1T0 RZ, [R0+URZ], RZ ;  /* 0x000000ff00ff79a7 */ /* 0x0023e200081004ff */
[----:B----4-:R-:W-:Y:S04]  /*68c0*/  LOP3.LUT P6, RZ, R14, 0x1, RZ, 0xc0, !PT ;  /* 0x000000010eff7812 */ /* 0x010fe800078cc0ff */
[----:B------:R-:W-:Y:S09]  /*68d0*/  P2R R58, PR, RZ, 0x40 ;  /* 0x00000040ff3a7803 */ /* 0x000ff20000000000 */
[----:B------:R-:W-:Y:S02]  /*68e0*/  @P6 MOV R25, R12 ;  /* 0x0000000c00196202 */ /* 0x000fe40000000f00 */
[----:B------:R-:W-:Y:S01]  /*68f0*/  @P6 LOP3.LUT R23, R13, 0xffff, RZ, 0xc0, !PT ;  /* 0x0000ffff0d176812 */ /* 0x000fe200078ec0ff */
[----:B-1----:R-:W-:Y:S06]  /*6900*/  @!P0 BRA `(.L_x_128) ;  /* 0x0000000000a48947 */ /* 0x002fec0003800000 */
[----:B------:R-:W-:Y:S01]  /*6910*/  IMAD.HI.U32 R11, R50, R19, RZ ;  /* 0x00000013320b7227 */ /* 0x000fe200078e00ff */
[----:B------:R-:W-:Y:S02]  /*6920*/  ISETP.NE.AND P0, PT, R18, 0x1, PT ;  /* 0x000000011200780c */ /* 0x000fe40003f05270 */
[----:B------:R-:W-:Y:S01]  /*6930*/  ISETP.NE.AND P1, PT, R2, 0x1, PT ;  /* 0x000000010200780c */ /* 0x000fe20003f25270 */
[----:B------:R-:W-:Y:S01]  /*6940*/  IMAD.HI.U32 R10, R49, R38, RZ ;  /* 0x00000026310a7227 */ /* 0x000fe200078e00ff */
[----:B------:R-:W-:Y:S02]  /*6950*/  SHF.R.U32.HI R11, RZ, R48, R11 ;  /* 0x00000030ff0b7219 */ /* 0x000fe4000001160b */
[----:B------:R-:W-:Y:S01]  /*6960*/  ISETP.NE.AND P4, PT, R24, 0x1, PT ;  /* 0x000000011800780c */ /* 0x000fe20003f85270 */
[----:B------:R-:W-:Y:S01]  /*6970*/  IMAD.HI.U32 R28, R25, R38, RZ ;  /* 0x00000026191c7227 */ /* 0x000fe200078e00ff */
[----:B------:R-:W-:Y:S02]  /*6980*/  SHF.R.U32.HI R10, RZ, R39, R10 ;  /* 0x00000027ff0a7219 */ /* 0x000fe4000001160a */
[----:B------:R-:W-:Y:S01]  /*6990*/  SEL R3, R50, R11, !P0 ;  /* 0x0000000b32037207 */ /* 0x000fe20004000000 */
[----:B------:R-:W-:Y:S01]  /*69a0*/  IMAD.HI.U32 R11, R23, R19, RZ ;  /* 0x00000013170b7227 */ /* 0x000fe200078e00ff */
[----:B------:R-:W-:Y:S02]  /*69b0*/  SEL R7, R49, R10, !P4 ;  /* 0x0000000a31077207 */ /* 0x000fe40006000000 */
[----:B------:R-:W-:Y:S01]  /*69c0*/  SHF.R.U32.HI R28, RZ, R39, R28 ;  /* 0x00000027ff1c7219 */ /* 0x000fe2000001161c */
[-C--:B------:R-:W-:Y:S04]  /*69d0*/  IMAD.HI.U32 R10, R3, R16.reuse, RZ ;  /* 0x00000010030a7227 */ /* 0x080fe800078e00ff */
[----:B------:R-:W-:Y:S01]  /*69e0*/  IMAD.HI.U32 R20, R7, R16, RZ ;  /* 0x0000001007147227 */ /* 0x000fe200078e00ff */
[-C--:B------:R-:W-:Y:S02]  /*69f0*/  @P1 SHF.R.U32.HI R3, RZ, R17.reuse, R10 ;  /* 0x00000011ff031219 */ /* 0x080fe4000001160a */
[----:B------:R-:W-:Y:S02]  /*6a00*/  SHF.R.U32.HI R10, RZ, R48, R11 ;  /* 0x00000030ff0a7219 */ /* 0x000fe4000001160b */
[----:B------:R-:W-:Y:S01]  /*6a10*/  @P1 SHF.R.U32.HI R7, RZ, R17, R20 ;  /* 0x00000011ff071219 */ /* 0x000fe20000011614 */
[C---:B------:R-:W-:Y:S01]  /*6a20*/  IMAD R4, R2.reuse, R3, RZ ;  /* 0x0000000302047224 */ /* 0x040fe200078e02ff */
[----:B------:R-:W-:Y:S02]  /*6a30*/  SEL R5, R23, R10, !P0 ;  /* 0x0000000a17057207 */ /* 0x000fe40004000000 */
[----:B------:R-:W-:Y:S01]  /*6a40*/  SEL R3, R25, R28, !P4 ;  /* 0x0000001c19037207 */ /* 0x000fe20006000000 */
[----:B------:R-:W-:Y:S01]  /*6a50*/  IMAD R6, R2, R7, RZ ;  /* 0x0000000702067224 */ /* 0x000fe200078e02ff */
[C---:B------:R-:W-:Y:S01]  /*6a60*/  ISETP.GE.AND P0, PT, R5.reuse, R4, PT ;  /* 0x000000040500720c */ /* 0x040fe20003f06270 */
[----:B------:R-:W-:Y:S03]  /*6a70*/  IMAD.HI.U32 R8, R5, R16, RZ ;  /* 0x0000001005087227 */ /* 0x000fe600078e00ff */
[----:B------:R-:W-:Y:S01]  /*6a80*/  ISETP.GE.OR P0, PT, R3, R6, P0 ;  /* 0x000000060300720c */ /* 0x000fe20000706670 */
[----:B------:R-:W-:Y:S01]  /*6a90*/  IMAD.MOV R6, RZ, RZ, -R3 ;  /* 0x000000ffff067224 */ /* 0x000fe200078e0a03 */
[-C--:B------:R-:W-:Y:S03]  /*6aa0*/  SHF.R.U32.HI R8, RZ, R17.reuse, R8 ;  /* 0x00000011ff087219 */ /* 0x080fe60000011608 */
[----:B------:R-:W-:Y:S01]  /*6ab0*/  IMAD R25, R24, R6, R25 ;  /* 0x0000000618197224 */ /* 0x000fe200078e0219 */
[----:B------:R-:W-:Y:S05]  /*6ac0*/  SEL R9, R5, R8, !P1 ;  /* 0x0000000805097207 */ /* 0x000fea0004800000 */
[----:B------:R-:W-:Y:S02]  /*6ad0*/  IMAD.MOV R8, RZ, RZ, -R9 ;  /* 0x000000ffff087224 */ /* 0x000fe400078e0a09 */
[C---:B------:R-:W-:Y:S04]  /*6ae0*/  @!P0 IMAD.HI.U32 R4, R3.reuse, R16, RZ ;  /* 0x0000001003048227 */ /* 0x040fe800078e00ff */
[----:B------:R-:W-:Y:S01]  /*6af0*/  IMAD R8, R2, R8, R5 ;  /* 0x0000000802087224 */ /* 0x000fe200078e0205 */
[----:B------:R-:W-:Y:S04]  /*6b00*/  @!P0 SHF.R.U32.HI R4, RZ, R17, R4 ;  /* 0x00000011ff048219 */ /* 0x000fe80000011604 */
[----:B------:R-:W-:Y:S02]  /*6b10*/  @!P0 SEL R0, R3, R4, !P1 ;  /* 0x0000000403008207 */ /* 0x000fe40004800000 */
[----:B------:R-:W-:Y:S02]  /*6b20*/  IADD3 R4, PT, PT, -R5, RZ, RZ ;  /* 0x000000ff05047210 */ /* 0x000fe40007ffe1ff */
[----:B------:R-:W-:Y:S01]  /*6b30*/  @!P0 IADD3 R9, PT, PT, R9, -R0, RZ ;  /* 0x8000000009098210 */ /* 0x000fe20007ffe0ff */
[----:B------:R-:W-:Y:S02]  /*6b40*/  @!P0 IMAD R0, R7, R8, R0 ;  /* 0x0000000807008224 */ /* 0x000fe400078e0200 */
[----:B------:R-:W-:Y:S02]  /*6b50*/  IMAD R23, R18, R4, R23 ;  /* 0x0000000412177224 */ /* 0x000fe400078e0217 */
[----:B------:R-:W-:Y:S02]  /*6b60*/  @!P0 IMAD R5, R9, R2, R3 ;  /* 0x0000000209058224 */ /* 0x000fe400078e0203 */
[----:B------:R-:W-:Y:S04]  /*6b70*/  @!P0 IMAD.MOV.U32 R3, RZ, RZ, R0 ;  /* 0x000000ffff038224 */ /* 0x000fe800078e0000 */
[----:B------:R-:W-:Y:S02]  /*6b80*/  IMAD R25, R3, R24, R25 ;  /* 0x0000001803197224 */ /* 0x000fe400078e0219 */
[----:B------:R-:W-:Y:S02]  /*6b90*/  IMAD R23, R5, R18, R23 ;  /* 0x0000001205177224 */ /* 0x000fe400078e0217 */
.L_x_128:
[----:B------:R-:W-:Y:S01]  /*6ba0*/  UISETP.NE.U32.AND UP2, UPT, UR42, URZ, UPT ;  /* 0x000000ff2a00728c */ /* 0x000fe2000bf45070 */
[----:B------:R-:W-:Y:S03]  /*6bb0*/  ISETP.NE.AND.EX P3, PT, R37, RZ, PT, P3 ;  /* 0x000000ff2500720c */ /* 0x000fe60003f65330 */
[----:B------:R-:W-:Y:S09]  /*6bc0*/  UISETP.NE.AND.EX UP2, UPT, UR43, URZ, UPT, UP2 ;  /* 0x000000ff2b00728c */ /* 0x000ff2000bf45320 */
[----:B------:R-:W-:Y:S05]  /*6bd0*/  BRA.U !UP2, `(.L_x_129) ;  /* 0x000000010a387547 */ /* 0x000fea000b800000 */
[----:B------:R-:W-:Y:S01]  /*6be0*/  UISETP.NE.U32.AND UP0, UPT, UR40, URZ, UPT ;  /* 0x000000ff2800728c */ /* 0x000fe2000bf05070 */
[----:B------:R-:W-:Y:S03]  /*6bf0*/  HFMA2 R42, -RZ, RZ, 0, 5.9604644775390625e-08 ;  /* 0x00000001ff2a7431 */ /* 0x000fe600000001ff */
[----:B------:R-:W-:Y:S06]  /*6c00*/  UISETP.NE.AND.EX UP0, UPT, UR41, URZ, UPT, UP0 ;  /* 0x000000ff2900728c */ /* 0x000fec000bf05300 */
[----:B------:R-:W-:Y:S05]  /*6c10*/  PLOP3.LUT P0, PT, PT, PT, UP0, 0x80, 0x8 ;  /* 0x000000000008781c */ /* 0x000fea0003f0f008 */
[----:B------:R-:W1:Y:S01]  /*6c20*/  @UP0 LDCU.64 UR6, c[0x0][0x888] ;  /* 0x00011100ff0607ac */ /* 0x000e620008000a00 */
[----:B------:R-:W-:Y:S04]  /*6c30*/  @UP0 UIMAD UR4, UR36, UR42, URZ ;  /* 0x0000002a240402a4 */ /* 0x000fe8000f8e02ff */
[----:B-1----:R-:W-:Y:S06]  /*6c40*/  @UP0 UIMAD.WIDE UR6, UR4, 0x4, UR6 ;  /* 0x00000004040608a5 */ /* 0x002fec000f8e0206 */
[----:B------:R-:W-:Y:S02]  /*6c50*/  IMAD.U32 R4, RZ, RZ, UR6 ;  /* 0x00000006ff047e24 */ /* 0x000fe4000f8e00ff */
[----:B------:R-:W-:Y:S05]  /*6c60*/  IMAD.U32 R5, RZ, RZ, UR7 ;  /* 0x00000007ff057e24 */ /* 0x000fea000f8e00ff */
[----:B------:R-:W2:Y:S02]  /*6c70*/  @P0 LDG.E R0, desc[UR44][R4.64] ;  /* 0x0000002c04000981 */ /* 0x000ea4000c1e1900 */
[----:B--2---:R-:W-:Y:S01]  /*6c80*/  @P0 R2UR UR38, R0 ;  /* 0x00000000002602ca */ /* 0x004fe200000e0000 */
[----:B------:R-:W-:Y:S05]  /*6c90*/  IMAD.MOV.U32 R0, RZ, RZ, 0x1 ;  /* 0x00000001ff007424 */ /* 0x000fea00078e00ff */
[----:B------:R-:W-:Y:S08]  /*6ca0*/  @!P0 PRMT R42, R0, 0x7610, R42 ;  /* 0x00007610002a8816 */ /* 0x000ff0000000002a */
[----:B------:R-:W1:Y:S02]  /*6cb0*/  @!UP0 LDCU UR38, c[0x0][0x880] ;  /* 0x00011000ff2687ac */ /* 0x000e640008000800 */
.L_x_129:
[----:B------:R-:W-:Y:S05]  /*6cc0*/  @!P3 BRA `(.L_x_130) ;  /* 0x000000000020b947 */ /* 0x000fea0003800000 */
[----:B---3--:R-:W-:Y:S04]  /*6cd0*/  ISETP.NE.U32.AND P0, PT, R30, RZ, PT ;  /* 0x000000ff1e00720c */ /* 0x008fe80003f05070 */
[----:B------:R-:W-:Y:S11]  /*6ce0*/  ISETP.NE.AND.EX P0, PT, R31, RZ, PT, P0 ;  /* 0x000000ff1f00720c */ /* 0x000ff60003f05300 */
[----:B------:R-:W-:Y:S02]  /*6cf0*/  @!UPT UIADD3 URZ, UPT, UPT, URZ, URZ, URZ ;  /* 0x000000fffffff290 */ /* 0x000fe4000fffe0ff */
[----:B------:R-:W2:Y:S01]  /*6d00*/  @P0 LDC.64 R4, c[0x0][0x8a8] ;  /* 0x00022a00ff040b82 */ /* 0x000ea20000000a00 */
[----:B------:R-:W-:Y:S04]  /*6d10*/  @P0 IMAD R0, R36, UR36, RZ ;  /* 0x0000002424000c24 */ /* 0x000fe8000f8e02ff */
[----:B--2---:R-:W-:Y:S05]  /*6d20*/  @P0 IMAD.WIDE R4, R0, 0x4, R4 ;  /* 0x0000000400040825 */ /* 0x004fea00078e0204 */
[----:B-----5:R2:W5:Y:S02]  /*6d30*/  @P0 LDG.E R27, desc[UR44][R4.64] ;  /* 0x0000002c041b0981 */ /* 0x020564000c1e1900 */
[----:B--2---:R-:W4:Y:S02]  /*6d40*/  @!P0 LDC R27, c[0x0][0x8a0] ;  /* 0x00022800ff1b8b82 */ /* 0x004f240000000800 */
.L_x_130:
[----:B------:R-:W2:Y:S01]  /*6d50*/  LDC.64 R4, c[0x0][0xb10] ;  /* 0x0002c400ff047b82 */ /* 0x000ea20000000a00 */
[----:B------:R-:W-:Y:S01]  /*6d60*/  UISETP.NE.AND UP4, UPT, UR52, URZ, UPT ;  /* 0x000000ff3400728c */ /* 0x000fe2000bf85270 */
[----:B-1----:R-:W-:Y:S01]  /*6d70*/  @P2 FSETP.NEU.AND P1, PT, RZ, UR38, PT ;  /* 0x00000026ff002c0b */ /* 0x002fe2000bf2d000 */
[----:B------:R-:W-:Y:S01]  /*6d80*/  UPLOP3.LUT UP0, UPT, UPT, UPT, UPT, 0x40, 0x4 ;  /* 0x000000000004789c */ /* 0x000fe20003f0e870 */
[----:B------:R-:W-:Y:S01]  /*6d90*/  @P2 LOP3.LUT P0, RZ, R42, 0xff, RZ, 0xc0, !PT ;  /* 0x000000ff2aff2812 */ /* 0x000fe2000780c0ff */
[----:B------:R-:W-:Y:S03]  /*6da0*/  USHF.L.U32 UR4, UR37, 0x3, URZ ;  /* 0x0000000325047899 */ /* 0x000fe600080006ff */
[----:B------:R-:W1:Y:S01]  /*6db0*/  LDC.64 R6, c[0x0][0xb18] ;  /* 0x0002c600ff067b82 */ /* 0x000e620000000a00 */
[----:B------:R-:W-:Y:S01]  /*6dc0*/  LOP3.LUT R9, R55, 0x1, RZ, 0x3c, !PT ;  /* 0x0000000137097812 */ /* 0x000fe200078e3cff */
[----:B------:R-:W-:Y:S01]  /*6dd0*/  USHF.L.U32 UR47, UR50, 0xb, URZ ;  /* 0x0000000b322f7899 */ /* 0x000fe200080006ff */
[----:B------:R-:W-:Y:S01]  /*6de0*/  SHF.L.U32 R11, R54, 0x1f, RZ ;  /* 0x0000001f360b7819 */ /* 0x000fe200000006ff */
[----:B------:R-:W-:Y:S01]  /*6df0*/  VIADD R61, R61, 0x1 ;  /* 0x000000013d3d7836 */ /* 0x000fe20000000000 */
[----:B------:R-:W-:Y:S01]  /*6e00*/  @P6 SHF.R.U32.HI R52, RZ, 0x10, R13 ;  /* 0x00000010ff346819 */ /* 0x000fe2000001160d */
[----:B------:R-:W3:Y:S01]  /*6e10*/  @UP4 LDCU.64 UR6, c[0x0][0x888] ;  /* 0x00011100ff0647ac */ /* 0x000ee20008000a00 */
[----:B------:R-:W-:Y:S01]  /*6e20*/  IMAD.U32 R8, RZ, RZ, UR4 ;  /* 0x00000004ff087e24 */ /* 0x000fe2000f8e00ff */
[----:B------:R-:W-:Y:S01]  /*6e30*/  CS2R R34, SRZ ;  /* 0x0000000000227805 */ /* 0x000fe2000001ff00 */
[----:B------:R-:W-:Y:S01]  /*6e40*/  IMAD.U32 R13, RZ, RZ, UR47 ;  /* 0x0000002fff0d7e24 */ /* 0x000fe2000f8e00ff */
[----:B------:R-:W-:Y:S01]  /*6e50*/  CS2R R32, SRZ ;  /* 0x0000000000207805 */ /* 0x000fe2000001ff00 */
[----:B------:R-:W-:Y:S01]  /*6e60*/  VIADD R28, R26, UR4 ;  /* 0x000000041a1c7c36 */ /* 0x000fe20008000000 */
[----:B------:R-:W-:Y:S01]  /*6e70*/  @UP4 UPLOP3.LUT UP0, UPT, UPT, UPT, UP2, 0x80, 0x8 ;  /* 0x000000000008489c */ /* 0x000fe20003f0f020 */
[----:B------:R-:W-:Y:S01]  /*6e80*/  @P2 VOTEU.ANY UP1, P1 ;  /* 0x0000000000ff2886 */ /* 0x000fe20000820100 */
[----:B------:R-:W-:Y:S01]  /*6e90*/  @UP4 USEL UR5, URZ, 0xffffffff, UP1 ;  /* 0xffffffffff054887 */ /* 0x000fe20008800000 */
[----:B------:R-:W-:Y:S01]  /*6ea0*/  IADD3 R60, PT, PT, R56, UR39, R13 ;  /* 0x00000027383c7c10 */ /* 0x000fe2000fffe00d */
[----:B------:R-:W-:Y:S01]  /*6eb0*/  @P2 VOTEU.ANY UP1, P0 ;  /* 0x0000000000ff2886 */ /* 0x000fe20000020100 */
[----:B------:R-:W-:Y:S01]  /*6ec0*/  ISETP.NE.AND P0, PT, R22, 0x1, PT ;  /* 0x000000011600780c */ /* 0x000fe20003f05270 */
[----:B------:R-:W-:Y:S02]  /*6ed0*/  UIADD3 UR53, UPT, UPT, UR39, UR4, URZ ;  /* 0x0000000427357290 */ /* 0x000fe4000fffe0ff */
[----:B---3--:R-:W-:Y:S04]  /*6ee0*/  @UP4 UISETP.NE.U32.AND UP3, UPT, UR6, URZ, UPT ;  /* 0x000000ff0600428c */ /* 0x008fe8000bf65070 */
[----:B------:R-:W-:Y:S06]  /*6ef0*/  @UP4 UISETP.NE.AND.EX UP3, UPT, UR7, URZ, UPT, UP3 ;  /* 0x000000ff0700428c */ /* 0x000fec000bf65330 */
[----:B------:R-:W3:Y:S01]  /*6f00*/  @!P0 LDC R0, c[0x0][0xb20] ;  /* 0x0002c800ff008b82 */ /* 0x000ee20000000800 */
[----:B------:R-:W-:Y:S01]  /*6f10*/  @UP4 USEL UR6, URZ, 0xffffffff, UP3 ;  /* 0xffffffffff064887 */ /* 0x000fe20009800000 */
[----:B--2---:R-:W-:Y:S01]  /*6f20*/  @!P0 IMAD.HI.U32 R4, R25, R4, RZ ;  /* 0x0000000419048227 */ /* 0x004fe200078e00ff */
[----:B-1----:R-:W-:Y:S05]  /*6f30*/  @!P0 ISETP.NE.AND P1, PT, R6, 0x1, PT ;  /* 0x000000010600880c */ /* 0x002fea0003f25270 */
[----:B------:R-:W1:Y:S01]  /*6f40*/  @!P0 LDC R3, c[0x0][0xb0c] ;  /* 0x0002c300ff038b82 */ /* 0x000e620000000800 */
[----:B------:R-:W-:Y:S01]  /*6f50*/  @UP0 USEL UR5, UR6, UR5, !UP1 ;  /* 0x0000000506050287 */ /* 0x000fe2000c800000 */
[----:B------:R-:W-:Y:S01]  /*6f60*/  @!P0 IMAD.HI.U32 R7, R23, R7, RZ ;  /* 0x0000000717078227 */ /* 0x000fe200078e00ff */
[----:B------:R-:W-:Y:S02]  /*6f70*/  @!P0 SHF.R.U32.HI R4, RZ, R5, R4 ;  /* 0x00000005ff048219 */ /* 0x000fe40000011604 */
[----:B------:R-:W-:Y:S04]  /*6f80*/  @UP4 ULOP3.LUT UR5, UR5, 0x1, URZ, 0xc0, !UPT ;  /* 0x0000000105054892 */ /* 0x000fe8000f8ec0ff */
[----:B------:R-:W-:Y:S02]  /*6f90*/  UISETP.NE.U32.OR UP0, UPT, UR5, 0x1, !UP4 ;  /* 0x000000010500788c */ /* 0x000fe4000e705470 */
[----:B------:R-:W-:Y:S02]  /*6fa0*/  ULEA UR5, UR50, UR39, 0x3 ;  /* 0x0000002732057291 */ /* 0x000fe4000f8e18ff */
[----:B------:R-:W-:Y:S02]  /*6fb0*/  UP2UR UR51, UPR, URZ, 0x1 ;  /* 0x00000001ff337883 */ /* 0x000fe40008000000 */
[----:B------:R-:W-:Y:S04]  /*6fc0*/  PLOP3.LUT P5, PT, PT, PT, UP0, 0x80, 0x8 ;  /* 0x000000000008781c */ /* 0x000fe80003faf008 */
[----:B------:R-:W-:Y:S02]  /*6fd0*/  P2R R59, PR, RZ, 0x20 ;  /* 0x00000020ff3b7803 */ /* 0x000fe40000000000 */
[----:B---3--:R-:W-:Y:S02]  /*6fe0*/  @!P0 SHF.R.U32.HI R0, RZ, R0, R7 ;  /* 0x00000000ff008219 */ /* 0x008fe40000011607 */
[----:B-1----:R-:W-:Y:S02]  /*6ff0*/  @!P0 ISETP.NE.AND P2, PT, R3, 0x1, PT ;  /* 0x000000010300880c */ /* 0x002fe40003f45270 */
[----:B------:R-:W-:Y:S03]  /*7000*/  @!P0 SEL R5, R23, R0, !P1 ;  /* 0x0000000017058207 */ /* 0x000fe60004800000 */
[----:B------:R-:W-:Y:S02]  /*7010*/  @P5 SHF.L.U32 R10, R9, 0x1f, RZ ;  /* 0x0000001f090a5819 */ /* 0x000fe400000006ff */
[----:B------:R-:W-:Y:S02]  /*7020*/  @!P0 SEL R4, R25, R4, !P2 ;  /* 0x0000000419048207 */ /* 0x000fe40005000000 */
[----:B------:R-:W1:Y:S03]  /*7030*/  @P5 SYNCS.PHASECHK.TRANS64.TRYWAIT P4, [UR5+0x340], R10 ;  /* 0x0003400aff0055a7 */ /* 0x000e660008081105 */
[----:B------:R-:W-:Y:S02]  /*7040*/  @!P0 IMAD.IADD R0, R5, 0x1, -R4 ;  /* 0x0000000105008824 */ /* 0x000fe400078e0a04 */
[----:B------:R-:W-:Y:S02]  /*7050*/  @!P0 IMAD.IADD R4, R4, 0x1, -R5 ;  /* 0x0000000104048824 */ /* 0x000fe400078e0a05 */
[----:B------:R-:W-:Y:S02]  /*7060*/  @!P0 IMAD R25, R0, R3, R25 ;  /* 0x0000000300198224 */ /* 0x000fe400078e0219 */
[----:B------:R-:W-:Y:S01]  /*7070*/  @!P0 IMAD R23, R4, R6, R23 ;  /* 0x0000000604178224 */ /* 0x000fe200078e0217 */
[----:B------:R-:W-:Y:S01]  /*7080*/  PLOP3.LUT P0, PT, PT, PT, PT, 0x8, 0x80 ;  /* 0x000000000080781c */ /* 0x000fe20003f0e170 */
[----:B------:R2:W3:Y:S01]  /*7090*/  SYNCS.PHASECHK.TRANS64.TRYWAIT P3, [R8+UR39+0x390], R11 ;  /* 0x0003900b080075a7 */ /* 0x0004e20008061127 */
[----:B-1----:R-:W-:Y:S01]  /*70a0*/  @P5 PLOP3.LUT P0, PT, P4, PT, PT, 0x8, 0x80 ;  /* 0x000000000080581c */ /* 0x002fe2000270e170 */
[----:B------:R-:W-:Y:S01]  /*70b0*/  @!UPT UIADD3 URZ, UPT, UPT, URZ, URZ, URZ ;  /* 0x000000fffffff290 */ /* 0x000fe2000fffe0ff */
[----:B--2---:R-:W-:Y:S11]  /*70c0*/  BRA.U !UP0, `(.L_x_131) ;  /* 0x0000000108547547 */ /* 0x004ff6000b800000 */
[----:B------:R-:W-:Y:S02]  /*70d0*/  FSETP.NEU.AND P2, PT, RZ, UR38, PT ;  /* 0x00000026ff007c0b */ /* 0x000fe4000bf4d000 */
[----:B------:R-:W-:Y:S01]  /*70e0*/  LOP3.LUT P1, RZ, R42, 0xff, RZ, 0xc0, !PT ;  /* 0x000000ff2aff7812 */ /* 0x000fe2000782c0ff */
[----:B------:R-:W-:Y:S01]  /*70f0*/  @!UPT UIADD3 URZ, UPT, UPT, URZ, URZ, URZ ;  /* 0x000000fffffff290 */ /* 0x000fe2000fffe0ff */
[----:B------:R-:W-:Y:S11]  /*7100*/  @!P0 BRA `(.L_x_132) ;  /* 0x00000000000c8947 */ /* 0x000ff60003800000 */
[----:B------:R-:W-:Y:S04]  /*7110*/  SHF.L.U32 R9, R9, 0x1f, RZ ;  /* 0x0000001f09097819 */ /* 0x000fe800000006ff */
[----:B------:R-:W1:Y:S02]  /*7120*/  SYNCS.PHASECHK.TRANS64.TRYWAIT P0, [UR5+0x340], R9 ;  /* 0x00034009ff0075a7 */ /* 0x000e640008001105 */
[----:B-1----:R-:W-:Y:S05]  /*7130*/  @!P0 BRA `(.L_x_133) ;  /* 0x0000002000e88947 */ /* 0x002fea0003800000 */
.L_x_132:
[----:B------:R-:W-:Y:S01]  /*7140*/  UISETP.NE.U32.AND UP0, UPT, UR40, URZ, UPT ;  /* 0x000000ff2800728c */ /* 0x000fe2000bf05070 */
[----:B------:R-:W-:Y:S01]  /*7150*/  IMAD.MOV.U32 R35, RZ, RZ, RZ ;  /* 0x000000ffff237224 */ /* 0x000fe200078e00ff */
[----:B------:R-:W-:Y:S01]  /*7160*/  CS2R R32, SRZ ;  /* 0x0000000000207805 */ /* 0x000fe2000001ff00 */
[----:B------:R-:W-:Y:S01]  /*7170*/  VOTEU.ANY UP1, P2 ;  /* 0x0000000000ff7886 */ /* 0x000fe20001020100 */
[----:B------:R-:W-:Y:S02]  /*7180*/  UISETP.NE.AND.EX UP0, UPT, UR41, URZ, UPT, UP0 ;  /* 0x000000ff2900728c */ /* 0x000fe4000bf05300 */
[----:B------:R-:W-:Y:S02]  /*7190*/  USEL UR4, URZ, 0xffffffff, UP1 ;  /* 0xffffffffff047887 */ /* 0x000fe40008800000 */
[----:B------:R-:W-:Y:S03]  /*71a0*/  USEL UR5, URZ, 0xffffffff, UP0 ;  /* 0xffffffffff057887 */ /* 0x000fe60008000000 */
[----:B------:R-:W-:Y:S01]  /*71b0*/  VOTEU.ANY UP0, P1 ;  /* 0x0000000000ff7886 */ /* 0x000fe20000800100 */
[----:B------:R-:W-:Y:S04]  /*71c0*/  @UP2 USEL UR4, UR5, UR4, !UP0 ;  /* 0x0000000405042287 */ /* 0x000fe8000c000000 */
[----:B------:R-:W-:Y:S04]  /*71d0*/  ULOP3.LUT UR4, UR4, 0x1, URZ, 0xc0, !UPT ;  /* 0x0000000104047892 */ /* 0x000fe8000f8ec0ff */
[----:B------:R-:W-:Y:S06]  /*71e0*/  UISETP.NE.U32.AND UP0, UPT, UR4, 0x1, UPT ;  /* 0x000000010400788c */ /* 0x000fec000bf05070 */
[----:B------:R-:W-:Y:S11]  /*71f0*/  PLOP3.LUT P0, PT, PT, PT, UP0, 0x80, 0x8 ;  /* 0x000000000008781c */ /* 0x000ff60003f0f008 */
[----:B------:R-:W-:Y:S02]  /*7200*/  @!UPT UIADD3 URZ, UPT, UPT, URZ, URZ, URZ ;  /* 0x000000fffffff290 */ /* 0x000fe4000fffe0ff */
[----:B------:R2:W1:Y:S02]  /*7210*/  @P0 LDS.128 R32, [R60+0x480] ;  /* 0x000480003c200984 */ /* 0x0004640000000c00 */
.L_x_131:
[----:B-1----:R-:W-:Y:S04]  /*7220*/  SHF.R.U32.HI R0, RZ, 0x15, R28 ;  /* 0x00000015ff007819 */ /* 0x002fe8000001161c */
[----:B------:R-:W-:Y:S01]  /*7230*/  LOP3.LUT P0, RZ, R0, 0x3, R51, 0x48, !PT ;  /* 0x0000000300ff7812 */ /* 0x000fe20007804833 */
[----:B------:R-:W-:Y:S01]  /*7240*/  @!UPT UIADD3 URZ, UPT, UPT, URZ, URZ, URZ ;  /* 0x000000fffffff290 */ /* 0x000fe2000fffe0ff */
[----:B---3--:R-:W-:Y:S11]  /*7250*/  @P3 BRA `(.L_x_134) ;  /* 0x0000000000083947 */ /* 0x008ff60003800000 */
[----:B------:R-:W1:Y:S02]  /*7260*/  SYNCS.PHASECHK.TRANS64.TRYWAIT P1, [R8+UR39+0x390], R11 ;  /* 0x0003900b080075a7 */ /* 0x000e640008021127 */
[----:B-1----:R-:W-:Y:S05]  /*7270*/  @!P1 BRA `(.L_x_135) ;  /* 0x0000002000b09947 */ /* 0x002fea0003800000 */
.L_x_134:
[----:B------:R-:W-:Y:S05]  /*7280*/  @!P0 BRA `(.L_x_136) ;  /* 0x0000000000408947 */ /* 0x000fea0003800000 */
[----:B------:R-:W3:Y:S01]  /*7290*/  LDCU.64 UR8, c[0x4][0x68] ;  /* 0x01000d00ff0877ac */ /* 0x000ee20008000a00 */
[----:B------:R-:W-:Y:S01]  /*72a0*/  MOV R15, 0x0 ;  /* 0x00000000000f7802 */ /* 0x000fe20000000f00 */
[----:B------:R-:W-:Y:S02]  /*72b0*/  HFMA2 R12, -RZ, RZ, 0, 5.9604644775390625e-08 ;  /* 0x00000001ff0c7431 */ /* 0x000fe400000001ff */
[----:B------:R-:W-:Y:S02]  /*72c0*/  IMAD.MOV.U32 R8, RZ, RZ, 0x192 ;  /* 0x00000192ff087424 */ /* 0x000fe400078e00ff */
[----:B------:R-:W-:Y:S01]  /*72d0*/  IMAD.MOV.U32 R13, RZ, RZ, RZ ;  /* 0x000000ffff0d7224 */ /* 0x000fe200078e00ff */
[----:B------:R-:W1:Y:S01]  /*72e0*/  LDCU.64 UR6, c[0x4][0x70] ;  /* 0x01000e00ff0677ac */ /* 0x000e620008000a00 */
[----:B------:R-:W2:Y:S01]  /*72f0*/  LDC.64 R14, c[0x4][R15] ;  /* 0x010000000f0e7b82 */ /* 0x000ea20000000a00 */
[----:B------:R-:W4:Y:S01]  /*7300*/  LDCU.64 UR4, c[0x4][0x8] ;  /* 0x01000100ff0477ac */ /* 0x000f220008000a00 */
[----:B---3--:R-:W-:Y:S01]  /*7310*/  MOV R5, UR9 ;  /* 0x0000000900057c02 */ /* 0x008fe20008000f00 */
[----:B------:R-:W-:Y:S01]  /*7320*/  IMAD.U32 R4, RZ, RZ, UR8 ;  /* 0x00000008ff047e24 */ /* 0x000fe2000f8e00ff */
[----:B-1----:R-:W-:Y:S01]  /*7330*/  MOV R7, UR7 ;  /* 0x0000000700077c02 */ /* 0x002fe20008000f00 */
[----:B------:R-:W-:Y:S01]  /*7340*/  IMAD.U32 R6, RZ, RZ, UR6 ;  /* 0x00000006ff067e24 */ /* 0x000fe2000f8e00ff */
[----:B----4-:R-:W-:Y:S01]  /*7350*/  MOV R11, UR5 ;  /* 0x00000005000b7c02 */ /* 0x010fe20008000f00 */
[----:B------:R-:W-:Y:S02]  /*7360*/  IMAD.U32 R10, RZ, RZ, UR4 ;  /* 0x00000004ff0a7e24 */ /* 0x000fe4000f8e00ff */
[----:B------:R-:W-:Y:S07]  /*7370*/  LEPC R20, `(.L_x_136) ;  /* 0x000000001014794e */ /* 0x000fee0000000000 */
[----:B--2--5:R-:W-:Y:S05]  /*7380*/  CALL.ABS.NOINC R14 ;  /* 0x000000000e007343 */ /* 0x024fea0003c00000 */
.L_x_136:
[----:B------:R-:W-:Y:S01]  /*7390*/  ISETP.NE.AND P0, PT, R57, RZ, PT ;  /* 0x000000ff3900720c */ /* 0x000fe20003f05270 */
[----:B------:R-:W-:Y:S05]  /*73a0*/  WARPSYNC.ALL ;  /* 0x0000000000007948 */ /* 0x000fea0003800000 */
[----:B------:R-:W-:Y:S01]  /*73b0*/  R2UR UR4, R28 ;  /* 0x000000001c0472ca */ /* 0x000fe200000e0000 */
[----:B------:R-:W-:Y:S01]  /*73c0*/  UIADD3 UR5, UPT, UPT, UR53, 0x3b0, URZ ;  /* 0x000003b035057890 */ /* 0x000fe2000fffe0ff */
[C---:B------:R-:W-:Y:S01]  /*73d0*/  SHF.L.U32 R3, R32.reuse, 0x10, RZ ;  /* 0x0000001020037819 */ /* 0x040fe200000006ff */
[----:B------:R-:W-:Y:S01]  /*73e0*/  UIADD3 UR8, UPT, UPT, UR50, 0x1, URZ ;  /* 0x0000000132087890 */ /* 0x000fe2000fffe0ff */
[----:B-1----:R-:W-:Y:S01]  /*73f0*/  LOP3.LUT R0, R32, 0xffff0000, RZ, 0xc0, !PT ;  /* 0xffff000020007812 */ /* 0x002fe200078ec0ff */
[----:B------:R-:W-:Y:S01]  /*7400*/  UPRMT UR5, UR46, 0x654, UR5 ;  /* 0x000006542e057896 */ /* 0x000fe20008000005 */
[C---:B------:R-:W-:Y:S01]  /*7410*/  SHF.L.U32 R13, R33.reuse, 0x10, RZ ;  /* 0x00000010210d7819 */ /* 0x040fe200000006ff */
[----:B------:R-:W-:Y:S01]  /*7420*/  UIADD3 UR9, UPT, UPT, UR37, 0x1, URZ ;  /* 0x0000000125097890 */ /* 0x000fe2000fffe0ff */
[----:B------:R-:W-:Y:S01]  /*7430*/  LOP3.LUT R12, R33, 0xffff0000, RZ, 0xc0, !PT ;  /* 0xffff0000210c7812 */ /* 0x000fe200078ec0ff */
[----:B------:R-:W-:Y:S01]  /*7440*/  BSSY.RECONVERGENT B0, `(.L_x_137) ;  /* 0x000002f000007945 */ /* 0x000fe20003800200 */
[C---:B------:R-:W-:Y:S02]  /*7450*/  SHF.L.U32 R15, R34.reuse, 0x10, RZ ;  /* 0x00000010220f7819 */ /* 0x040fe400000006ff */
[----:B------:R-:W-:Y:S01]  /*7460*/  LOP3.LUT R14, R34, 0xffff0000, RZ, 0xc0, !PT ;  /* 0xffff0000220e7812 */ /* 0x000fe200078ec0ff */
[----:B------:R-:W1:Y:S01]  /*7470*/  LDTM.x8 R4, tmem[UR4] ;  /* 0x00000004000479ee */ /* 0x000e6200081c0000 */
[C---:B------:R-:W-:Y:S01]  /*7480*/  SHF.L.U32 R21, R35.reuse, 0x10, RZ ;  /* 0x0000001023157819 */ /* 0x040fe200000006ff */
[----:B------:R-:W-:Y:S01]  /*7490*/  NOP ;  /* 0x0000000000007918 */ /* 0x000fe20000000000 */
[----:B------:R-:W-:Y:S01]  /*74a0*/  LOP3.LUT R20, R35, 0xffff0000, RZ, 0xc0, !PT ;  /* 0xffff000023147812 */ /* 0x000fe200078ec0ff */
[----:B-1----:R-:W-:Y:S01]  /*74b0*/  SYNCS.ARRIVE.TRANS64.RED.A1T0 RZ, [UR5], RZ ;  /* 0x000000ffffff79a7 */ /* 0x002fe20008100405 */
[C---:B----45:R-:W-:Y:S01]  /*74c0*/  FMUL R4, R27.reuse, R4 ;  /* 0x000000041b047220 */ /* 0x070fe20000400000 */
[C---:B------:R-:W-:Y:S01]  /*74d0*/  FMUL R5, R27.reuse, R5 ;  /* 0x000000051b057220 */ /* 0x040fe20000400000 */
[C---:B------:R-:W-:Y:S01]  /*74e0*/  FMUL R6, R27.reuse, R6 ;  /* 0x000000061b067220 */ /* 0x040fe20000400000 */
[----:B------:R-:W-:Y:S01]  /*74f0*/  FMUL R7, R27, R7 ;  /* 0x000000071b077220 */ /* 0x000fe20000400000 */
[----:B------:R-:W-:Y:S01]  /*7500*/  FFMA R4, R3, UR38, R4 ;  /* 0x0000002603047c23 */ /* 0x000fe20008000004 */
[C---:B------:R-:W-:Y:S01]  /*7510*/  FMUL R8, R27.reuse, R8 ;  /* 0x000000081b087220 */ /* 0x040fe20000400000 */
[----:B------:R-:W-:Y:S01]  /*7520*/  FFMA R5, R0, UR38, R5 ;  /* 0x0000002600057c23 */ /* 0x000fe20008000005 */
[----:B------:R-:W-:Y:S01]  /*7530*/  FMUL R9, R27, R9 ;  /* 0x000000091b097220 */ /* 0x000fe20000400000 */
[----:B------:R-:W-:Y:S01]  /*7540*/  FFMA R6, R13, UR38, R6 ;  /* 0x000000260d067c23 */ /* 0x000fe20008000006 */
[C---:B------:R-:W-:Y:S01]  /*7550*/  FMUL R10, R27.reuse, R10 ;  /* 0x0000000a1b0a7220 */ /* 0x040fe20000400000 */
[----:B------:R-:W-:Y:S01]  /*7560*/  FFMA R7, R12, UR38, R7 ;  /* 0x000000260c077c23 */ /* 0x000fe20008000007 */
[----:B------:R-:W-:Y:S01]  /*7570*/  FMUL R11, R27, R11 ;  /* 0x0000000b1b0b7220 */ /* 0x000fe20000400000 */
[----:B------:R-:W-:Y:S01]  /*7580*/  FFMA R8, R15, UR38, R8 ;  /* 0x000000260f087c23 */ /* 0x000fe20008000008 */
[----:B------:R-:W-:Y:S01]  /*7590*/  FFMA R9, R14, UR38, R9 ;  /* 0x000000260e097c23 */ /* 0x000fe20008000009 */
[----:B------:R-:W-:Y:S01]  /*75a0*/  FFMA R10, R21, UR38, R10 ;  /* 0x00000026150a7c23 */ /* 0x000fe2000800000a */
[----:B------:R-:W-:Y:S01]  /*75b0*/  FFMA R11, R20, UR38, R11 ;  /* 0x00000026140b7c23 */ /* 0x000fe2000800000b */
[----:B------:R-:W-:Y:S02]  /*75c0*/  F2FP.BF16.F32.PACK_AB R44, R5, R4 ;  /* 0x00000004052c723e */ /* 0x000fe400000010ff */
[----:B------:R-:W-:Y:S02]  /*75d0*/  F2FP.BF16.F32.PACK_AB R45, R7, R6 ;  /* 0x00000006072d723e */ /* 0x000fe400000010ff */
[----:B------:R-:W-:Y:S02]  /*75e0*/  F2FP.BF16.F32.PACK_AB R46, R9, R8 ;  /* 0x00000008092e723e */ /* 0x000fe400000010ff */
[----:B------:R-:W-:Y:S05]  /*75f0*/  F2FP.BF16.F32.PACK_AB R47, R11, R10 ;  /* 0x0000000a0b2f723e */ /* 0x000fea00000010ff */
[----:B------:R1:W-:Y:S01]  /*7600*/  STS.128 [R60+0x480], R44 ;  /* 0x0004802c3c007388 */ /* 0x0003e20000000c00 */
[----:B------:R-:W-:Y:S01]  /*7610*/  @!PT LDS RZ, [RZ] ;  /* 0x00000000fffff984 */ /* 0x000fe20000000800 */
[----:B------:R-:W-:Y:S01]  /*7620*/  @!PT LDS RZ, [RZ] ;  /* 0x00000000fffff984 */ /* 0x000fe20000000800 */
[----:B------:R-:W-:Y:S01]  /*7630*/  @!PT LDS RZ, [RZ] ;  /* 0x00000000fffff984 */ /* 0x000fe20000000800 */
[----:B------:R-:W-:Y:S01]  /*7640*/  @!PT LDS RZ, [RZ] ;  /* 0x00000000fffff984 */ /* 0x000fe20000000800 */
[----:B------:R3:W-:Y:S07]  /*7650*/  MEMBAR.ALL.CTA ;  /* 0x0000000000007992 */ /* 0x0007ee0000008000 */
[----:B---3--:R-:W3:Y:S02]  /*7660*/  FENCE.VIEW.ASYNC.S ;  /* 0x00000000000073c6 */ /* 0x008ee40000000000 */
[----:B---3--:R-:W-:Y:S06]  /*7670*/  BAR.SYNC.DEFER_BLOCKING 0x1, 0x80 ;  /* 0x0042000000007b1d */ /* 0x008fec0000010000 */
[----:B------:R-:W-:Y:S05]  /*7680*/  @P0 BRA `(.L_x_138) ;  /* 0x0000000000280947 */ /* 0x000fea0003800000 */
[----:B------:R-:W-:Y:S01]  /*7690*/  R2UR UR11, R41 ;  /* 0x00000000290b72ca */ /* 0x000fe200000e0000 */
[----:B------:R-:W-:Y:S01]  /*76a0*/  UIADD3 UR12, UP0, UPT, UR54, 0x680, URZ ;  /* 0x00000680360c7890 */ /* 0x000fe2000ff1e0ff */
[----:B------:R-:W-:Y:S01]  /*76b0*/  R2UR UR10, R43 ;  /* 0x000000002b0a72ca */ /* 0x000fe200000e0000 */
[----:B------:R-:W-:Y:S02]  /*76c0*/  UIADD3 UR4, UPT, UPT, UR39, 0x480, UR47 ;  /* 0x0000048027047890 */ /* 0x000fe4000fffe02f */
[----:B------:R-:W-:Y:S01]  /*76d0*/  UIADD3.X UR13, UPT, UPT, URZ, UR55, URZ, UP0, !UPT ;  /* 0x00000037ff0d7290 */ /* 0x000fe200087fe4ff */
[----:B------:R-:W-:Y:S07]  /*76e0*/  UMOV UR7, UR36 ;  /* 0x0000002400077c82 */ /* 0x000fee0008000000 */
[----:B------:R-:W-:Y:S02]  /*76f0*/  USHF.L.U32 UR5, UR11, 0x3, URZ ;  /* 0x000000030b057899 */ /* 0x000fe400080006ff */
[----:B------:R-:W-:Y:S09]  /*7700*/  USHF.L.U32 UR6, UR10, 0x7, URZ ;  /* 0x000000070a067899 */ /* 0x000ff200080006ff */
[----:B------:R3:W-:Y:S02]  /*7710*/  UTMASTG.3D [UR4], [UR12] ;  /* 0x000000040c0073b5 */ /* 0x0007e40008010000 */
[----:B---3--:R0:W-:Y:S02]  /*7720*/  UTMACMDFLUSH ;  /* 0x00000000000079b7 */ /* 0x0081e40000000000 */
.L_x_138:
[----:B------:R-:W-:Y:S05]  /*7730*/  BSYNC.RECONVERGENT B0 ;  /* 0x0000000000007941 */ /* 0x000fea0003800200 */
.L_x_137:
[----:B------:R-:W-:Y:S04]  /*7740*/  BSSY.RECONVERGENT B0, `(.L_x_139) ;  /* 0x0000003000007945 */ /* 0x000fe80003800200 */
[----:B------:R-:W-:Y:S05]  /*7750*/  @P0 BRA `(.L_x_140) ;  /* 0x0000000000040947 */ /* 0x000fea0003800000 */
[----:B------:R-:W-:Y:S04]  /*7760*/  DEPBAR.LE SB0, 0x0 ;  /* 0x000080000000791a */ /* 0x000fe80000000000 */
.L_x_140:
[----:B------:R-:W-:Y:S05]  /*7770*/  BSYNC.RECONVERGENT B0 ;  /* 0x0000000000007941 */ /* 0x000fea0003800200 */
.L_x_139:
[----:B------:R-:W-:Y:S01]  /*7780*/  BAR.SYNC.DEFER_BLOCKING 0x1, 0x80 ;  /* 0x0042000000007b1d */ /* 0x000fe20000010000 */
[----:B------:R-:W-:Y:S04]  /*7790*/  UIADD3 UR49, UPT, UPT, UR49, 0x1, URZ ;  /* 0x0000000131317890 */ /* 0x000fe8000fffe0ff */
[----:B------:R-:W-:Y:S09]  /*77a0*/  UISETP.NE.AND UP0, UPT, UR49, URZ, UPT ;  /* 0x000000ff3100728c */ /* 0x000ff2000bf05270 */
[----:B------:R-:W-:Y:S05]  /*77b0*/  BRA.U !UP0, `(.L_x_141) ;  /* 0x0000000108247547 */ /* 0x000fea000b800000 */
[----:B------:R-:W-:Y:S01]  /*77c0*/  UISETP.NE.AND UP0, UPT, UR51, URZ, UPT ;  /* 0x000000ff3300728c */ /* 0x000fe2000bf05270 */
[----:B------:R-:W-:Y:S10]  /*77d0*/  ISETP.NE.AND P0, PT, R59, RZ, PT ;  /* 0x000000ff3b00720c */ /* 0x000ff40003f05270 */
[----:B------:R-:W-:Y:S02]  /*77e0*/  @UP0 ULEA UR4, UR48, UR39, 0x3 ;  /* 0x0000002730040291 */ /* 0x000fe4000f8e18ff */
[----:B------:R-:W-:Y:S02]  /*77f0*/  UIADD3 UR48, UPT, UPT, UR48, 0x1, URZ ;  /* 0x0000000130307890 */ /* 0x000fe4000fffe0ff */
[----:B------:R-:W-:Y:S04]  /*7800*/  @UP0 UIADD3 UR4, UPT, UPT, UR4, 0x350, URZ ;  /* 0x0000035004040890 */ /* 0x000fe8000fffe0ff */
[----:B------:R-:W-:Y:S02]  /*7810*/  @UP0 UPRMT UR4, UR46, 0x654, UR4 ;  /* 0x000006542e040896 */ /* 0x000fe40008000004 */
[----:B------:R-:W-:Y:S04]  /*7820*/  UISETP.NE.AND UP0, UPT, UR48, 0x2, UPT ;  /* 0x000000023000788c */ /* 0x000fe8000bf05270 */
[----:B------:R-:W-:Y:S03]  /*7830*/  USEL UR48, UR48, URZ, UP0 ;  /* 0x000000ff30307287 */ /* 0x000fe60008000000 */
[----:B------:R-:W-:Y:S09]  /*7840*/  @P0 SYNCS.ARRIVE.TRANS64.RED.A1T0 RZ, [UR4], RZ ;  /* 0x000000ffffff09a7 */ /* 0x000ff20008100404 */
.L_x_141:
[----:B------:R-:W-:Y:S01]  /*7850*/  ISETP.NE.AND P1, PT, R58, RZ, PT ;  /* 0x000000ff3a00720c */ /* 0x000fe20003f25270 */
[----:B------:R-:W-:Y:S01]  /*7860*/  UISETP.NE.AND UP0, UPT, UR9, 0x4, UPT ;  /* 0x000000040900788c */ /* 0x000fe2000bf05270 */
[----:B------:R-:W-:Y:S01]  /*7870*/  ISETP.NE.AND P0, PT, R61, 0x2, PT ;  /* 0x000000023d00780c */ /* 0x000fe20003f05270 */
[----:B------:R-:W-:Y:S01]  /*7880*/  UISETP.NE.AND UP1, UPT, UR8, 0x2, UPT ;  /* 0x000000020800788c */ /* 0x000fe2000bf25270 */
[----:B------:R-:W-:Y:S01]  /*7890*/  IMAD.IADD R41, R23, 0x1, R29 ;  /* 0x0000000117297824 */ /* 0x000fe200078e021d */
[----:B------:R-:W-:Y:S01]  /*78a0*/  USEL UR5, URZ, 0x1, UP0 ;  /* 0x00000001ff057887 */ /* 0x000fe20008000000 */
[----:B------:R-:W-:Y:S01]  /*78b0*/  SEL R0, RZ, 0x1, P0 ;  /* 0x00000001ff007807 */ /* 0x000fe20000000000 */
[----:B------:R-:W-:Y:S01]  /*78c0*/  USEL UR4, URZ, 0x1, UP1 ;  /* 0x00000001ff047887 */ /* 0x000fe20008800000 */
[----:B------:R-:W-:Y:S01]  /*78d0*/  SEL R61, R61, RZ, P0 ;  /* 0x000000ff3d3d7207 */ /* 0x000fe20000000000 */
[----:B------:R-:W-:Y:S01]  /*78e0*/  USEL UR37, UR9, URZ, UP0 ;  /* 0x000000ff09257287 */ /* 0x000fe20008000000 */
[----:B------:R-:W-:Y:S01]  /*78f0*/  LOP3.LUT R53, R53, R0, RZ, 0x3c, !PT ;  /* 0x0000000035357212 */ /* 0x000fe200078e3cff */
[----:B------:R-:W-:Y:S01]  /*7900*/  USEL UR50, UR8, URZ, UP1 ;  /* 0x000000ff08327287 */ /* 0x000fe20008800000 */
[----:B------:R-:W-:Y:S01]  /*7910*/  LOP3.LUT R54, R54, UR5, RZ, 0x3c, !PT ;  /* 0x0000000536367c12 */ /* 0x000fe2000f8e3cff */
[----:B------:R-:W-:Y:S01]  /*7920*/  IMAD.IADD R43, R25, 0x1, R40 ;  /* 0x00000001192b7824 */ /* 0x000fe200078e0228 */
[----:B------:R-:W-:Y:S02]  /*7930*/  @P1 R2UR UR36, R52 ;  /* 0x00000000342412ca */ /* 0x000fe400000e0000 */
[----:B------:R-:W-:Y:S01]  /*7940*/  LOP3.LUT R55, R55, UR4, RZ, 0x3c, !PT ;  /* 0x0000000437377c12 */ /* 0x000fe2000f8e3cff */
[----:B------:R-:W-:Y:S01]  /*7950*/  @!UPT UIADD3 URZ, UPT, UPT, URZ, URZ, URZ ;  /* 0x000000fffffff290 */ /* 0x000fe2000fffe0ff */
[----:B------:R-:W-:Y:S11]  /*7960*/  @P1 BRA `(.L_x_142) ;  /* 0xffffffec007c1947 */ /* 0x000ff6000383ffff */
[----:B------:R-:W-:-:S09]  /*7970*/  UISETP.NE.AND UP0, UPT, UR52, URZ, UPT ;  /* 0x000000ff3400728c */ /* 0x000fd2000bf05270 */
[----:B------:R-:W-:Y:S05]  /*7980*/  BRA.U !UP0, `(.L_x_143) ;  /* 0x0000000108407547 */ /* 0x000fea000b800000 */
[----:B------:R-:W3:Y:S02]  /*7990*/  LDCU.64 UR4, c[0x0][0x890] ;  /* 0x00011200ff0477ac */ /* 0x000ee40008000a00 */
[----:B---3--:R-:W-:-:S04]  /*79a0*/  UISETP.NE.U32.AND UP0, UPT, UR4, URZ, UPT ;  /* 0x000000ff0400728c */ /* 0x008fc8000bf05070 */
[----:B------:R-:W-:-:S09]  /*79b0*/  UISETP.NE.AND.EX UP0, UPT, UR5, URZ, UPT, UP0 ;  /* 0x000000ff0500728c */ /* 0x000fd2000bf05300 */
[----:B------:R-:W-:Y:S05]  /*79c0*/  BRA.U UP0, `(.L_x_144) ;  /* 0x00000001000c7547 */ /* 0x000fea000b800000 */
[----:B------:R-:W-:-:S13]  /*79d0*/  FSETP.NEU.AND P0, PT, RZ, UR38, PT ;  /* 0x00000026ff007c0b */ /* 0x000fda000bf0d000 */
[----:B------:R-:W-:Y:S05]  /*79e0*/  @!P0 EXIT ;  /* 0x000000000000894d */ /* 0x000fea0003800000 */
[----:B------:R-:W-:Y:S05]  /*79f0*/  BRA `(.L_x_143) ;  /* 0x0000000000247947 */ /* 0x000fea0003800000 */
.L_x_144:
[----:B------:R-:W-:-:S13]  /*7a00*/  LOP3.LUT P0, RZ, R42, 0xff, RZ, 0xc0, !PT ;  /* 0x000000ff2aff7812 */ /* 0x000fda000780c0ff */
[----:B------:R-:W-:Y:S05]  /*7a10*/  @P0 BRA `(.L_x_145) ;  /* 0x0000000000140947 */ /* 0x000fea0003800000 */
[----:B------:R-:W3:Y:S02]  /*7a20*/  LDCU.64 UR4, c[0x0][0x888] ;  /* 0x00011100ff0477ac */ /* 0x000ee40008000a00 */
[----:B---3--:R-:W-:-:S04]  /*7a30*/  ISETP.NE.U32.AND P0, PT, RZ, UR4, PT ;  /* 0x00000004ff007c0c */ /* 0x008fc8000bf05070 */
[----:B------:R-:W-:-:S13]  /*7a40*/  ISETP.NE.AND.EX P0, PT, RZ, UR5, PT, P0 ;  /* 0x00000005ff007c0c */ /* 0x000fda000bf05300 */
[----:B------:R-:W-:Y:S05]  /*7a50*/  @!P0 EXIT ;  /* 0x000000000000894d */ /* 0x000fea0003800000 */
[----:B------:R-:W-:Y:S05]  /*7a60*/  BRA `(.L_x_143) ;  /* 0x0000000000087947 */ /* 0x000fea0003800000 */
.L_x_145:
[----:B------:R-:W-:-:S13]  /*7a70*/  FSETP.NEU.AND P0, PT, RZ, UR38, PT ;  /* 0x00000026ff007c0b */ /* 0x000fda000bf0d000 */
[----:B------:R-:W-:Y:S05]  /*7a80*/  @!P0 EXIT ;  /* 0x000000000000894d */ /* 0x000fea0003800000 */
.L_x_143:
[----:B------:R-:W-:-:S04]  /*7a90*/  DEPBAR.LE SB0, 0x0 ;  /* 0x000080000000791a */ /* 0x000fc80000000000 */
[----:B------:R-:W-:Y:S05]  /*7aa0*/  EXIT ;  /* 0x000000000000794d */ /* 0x000fea0003800000 */
.L_x_20:
[----:B----4-:R4:W1:Y:S02]  /*7ab0*/  SYNCS.PHASECHK.TRANS64.TRYWAIT P0, [R4+URZ+0x3e0], R5 ;  /* 0x0003e005040075a7 */ /* 0x01086400080011ff */
[----:B-1----:R-:W-:Y:S05]  /*7ac0*/  @!P0 NANOSLEEP.SYNCS 0x989680 ;  /* 0x009896800000895d */ /* 0x002fea0003900000 */
[----:B------:R-:W1:Y:S02]  /*7ad0*/  @!P0 SYNCS.PHASECHK.TRANS64 P0, [R4+URZ+0x3e0], R5 ;  /* 0x0003e005040085a7 */ /* 0x000e6400080010ff */
[----:B-1----:R-:W-:Y:S05]  /*7ae0*/  @!P0 BRA `(.L_x_20) ;  /* 0xfffffffc00f08947 */ /* 0x002fea000383ffff */
[----:B------:R-:W-:Y:S05]  /*7af0*/  BRA `(.L_x_146) ;  /* 0xffffffa000307947 */ /* 0x000fea000383ffff */
.L_x_23:
[----:B-1----:R-:W-:-:S07]  /*7b00*/  MOV R4, UR33 ;  /* 0x0000002100047c02 */ /* 0x002fce0008000f00 */
.L_x_147:
[----:B-1----:R1:W4:Y:S02]  /*7b10*/  SYNCS.PHASECHK.TRANS64.TRYWAIT P0, [R4+URZ+0x1a0], R7 ;  /* 0x0001a007040075a7 */ /* 0x00232400080011ff */
[----:B----4-:R-:W-:Y:S05]  /*7b20*/  @!P0 NANOSLEEP.SYNCS 0x989680 ;  /* 0x009896800000895d */ /* 0x010fea0003900000 */
[----:B------:R-:W4:Y:S02]  /*7b30*/  @!P0 SYNCS.PHASECHK.TRANS64 P0, [R4+URZ+0x1a0], R7 ;  /* 0x0001a007040085a7 */ /* 0x000f2400080010ff */
[----:B----4-:R-:W-:Y:S05]  /*7b40*/  @!P0 BRA `(.L_x_147) ;  /* 0xfffffffc00f08947 */ /* 0x010fea000383ffff */
[----:B------:R-:W-:Y:S05]  /*7b50*/  BRA `(.L_x_22) ;  /* 0xffffffa000807947 */ /* 0x000fea000383ffff */
.L_x_29:
[----:B-1----:R-:W-:-:S07]  /*7b60*/  MOV R4, UR17 ;  /* 0x0000001100047c02 */ /* 0x002fce0008000f00 */
.L_x_148:
[----:B-1----:R1:W4:Y:S02]  /*7b70*/  SYNCS.PHASECHK.TRANS64.TRYWAIT P0, [R4+URZ+0x1a0], R7 ;  /* 0x0001a007040075a7 */ /* 0x00232400080011ff */
[----:B----4-:R-:W-:Y:S05]  /*7b80*/  @!P0 NANOSLEEP.SYNCS 0x989680 ;  /* 0x009896800000895d */ /* 0x010fea0003900000 */
[----:B------:R-:W4:Y:S02]  /*7b90*/  @!P0 SYNCS.PHASECHK.TRANS64 P0, [R4+URZ+0x1a0], R7 ;  /* 0x0001a007040085a7 */ /* 0x000f2400080010ff */
[----:B----4-:R-:W-:Y:S05]  /*7ba0*/  @!P0 BRA `(.L_x_148) ;  /* 0xfffffffc00f08947 */ /* 0x010fea000383ffff */
[----:B------:R-:W-:Y:S05]  /*7bb0*/  BRA `(.L_x_28) ;  /* 0xffffffa400287947 */ /* 0x000fea000383ffff */
.L_x_33:
[----:B-1----:R1:W4:Y:S02]  /*7bc0*/  SYNCS.PHASECHK.TRANS64.TRYWAIT P0, [R8+URZ+0x370], R5 ;  /* 0x00037005080075a7 */ /* 0x00232400080011ff */
[----:B----4-:R-:W-:Y:S05]  /*7bd0*/  @!P0 NANOSLEEP.SYNCS 0x989680 ;  /* 0x009896800000895d */ /* 0x010fea0003900000 */
[----:B------:R-:W4:Y:S02]  /*7be0*/  @!P0 SYNCS.PHASECHK.TRANS64 P0, [R8+URZ+0x370], R5 ;  /* 0x00037005080085a7 */ /* 0x000f2400080010ff */
[----:B----4-:R-:W-:Y:S05]  /*7bf0*/  @!P0 BRA `(.L_x_33) ;  /* 0xfffffffc00f08947 */ /* 0x010fea000383ffff */
[----:B------:R-:W-:Y:S05]  /*7c00*/  BRA `(.L_x_149) ;  /* 0xffffffa400b87947 */ /* 0x000fea000383ffff */
.L_x_37:
[----:B------:R-:W-:-:S07]  /*7c10*/  MOV R0, UR4 ;  /* 0x0000000400007c02 */ /* 0x000fce0008000f00 */
.L_x_150:
[----:B-1----:R1:W2:Y:S02]  /*7c20*/  SYNCS.PHASECHK.TRANS64.TRYWAIT P0, [R0+URZ], R3 ;  /* 0x00000003000075a7 */ /* 0x0022a400080011ff */
[----:B--2---:R-:W-:Y:S05]  /*7c30*/  @!P0 NANOSLEEP.SYNCS 0x989680 ;  /* 0x009896800000895d */ /* 0x004fea0003900000 */
[----:B------:R-:W2:Y:S02]  /*7c40*/  @!P0 SYNCS.PHASECHK.TRANS64 P0, [R0+URZ], R3 ;  /* 0x00000003000085a7 */ /* 0x000ea400080010ff */
[----:B--2---:R-:W-:Y:S05]  /*7c50*/  @!P0 BRA `(.L_x_150) ;  /* 0xfffffffc00f08947 */ /* 0x004fea000383ffff */
[----:B------:R-:W-:Y:S05]  /*7c60*/  BRA `(.L_x_151) ;  /* 0xffffffac00287947 */ /* 0x000fea000383ffff */
.L_x_38:
[----:B------:R-:W-:-:S07]  /*7c70*/  MOV R0, UR4 ;  /* 0x0000000400007c02 */ /* 0x000fce0008000f00 */
.L_x_152:
[----:B-1----:R1:W2:Y:S02]  /*7c80*/  SYNCS.PHASECHK.TRANS64.TRYWAIT P0, [R0+URZ], R3 ;  /* 0x00000003000075a7 */ /* 0x0022a400080011ff */
[----:B--2---:R-:W-:Y:S05]  /*7c90*/  @!P0 NANOSLEEP.SYNCS 0x989680 ;  /* 0x009896800000895d */ /* 0x004fea0003900000 */
[----:B------:R-:W2:Y:S02]  /*7ca0*/  @!P0 SYNCS.PHASECHK.TRANS64 P0, [R0+URZ], R3 ;  /* 0x00000003000085a7 */ /* 0x000ea400080010ff */
[----:B--2---:R-:W-:Y:S05]  /*7cb0*/  @!P0 BRA `(.L_x_152) ;  /* 0xfffffffc00f08947 */ /* 0x004fea000383ffff */
[----:B------:R-:W-:Y:S05]  /*7cc0*/  BRA `(.L_x_153) ;  /* 0xffffffac00347947 */ /* 0x000fea000383ffff */
.L_x_39:
[----:B------:R-:W-:-:S07]  /*7cd0*/  MOV R0, UR4 ;  /* 0x0000000400007c02 */ /* 0x000fce0008000f00 */
.L_x_154:
[----:B-1----:R1:W2:Y:S02]  /*7ce0*/  SYNCS.PHASECHK.TRANS64.TRYWAIT P0, [R0+URZ], R3 ;  /* 0x00000003000075a7 */ /* 0x0022a400080011ff */
[----:B--2---:R-:W-:Y:S05]  /*7cf0*/  @!P0 NANOSLEEP.SYNCS 0x989680 ;  /* 0x009896800000895d */ /* 0x004fea0003900000 */
[----:B------:R-:W2:Y:S02]  /*7d00*/  @!P0 SYNCS.PHASECHK.TRANS64 P0, [R0+URZ], R3 ;  /* 0x00000003000085a7 */ /* 0x000ea400080010ff */
[----:B--2---:R-:W-:Y:S05]  /*7d10*/  @!P0 BRA `(.L_x_154) ;  /* 0xfffffffc00f08947 */ /* 0x004fea000383ffff */
[----:B------:R-:W-:Y:S05]  /*7d20*/  BRA `(.L_x_155) ;  /* 0xffffffac00407947 */ /* 0x000fea000383ffff */
.L_x_40:
[----:B------:R-:W-:-:S07]  /*7d30*/  MOV R0, UR4 ;  /* 0x0000000400007c02 */ /* 0x000fce0008000f00 */
.L_x_156:
[----:B-1----:R1:W2:Y:S02]  /*7d40*/  SYNCS.PHASECHK.TRANS64.TRYWAIT P0, [R0+URZ], R3 ;  /* 0x00000003000075a7 */ /* 0x0022a400080011ff */
[----:B--2---:R-:W-:Y:S05]  /*7d50*/  @!P0 NANOSLEEP.SYNCS 0x989680 ;  /* 0x009896800000895d */ /* 0x004fea0003900000 */
[----:B------:R-:W2:Y:S02]  /*7d60*/  @!P0 SYNCS.PHASECHK.TRANS64 P0, [R0+URZ], R3 ;  /* 0x00000003000085a7 */ /* 0x000ea400080010ff */
[----:B--2---:R-:W-:Y:S05]  /*7d70*/  @!P0 BRA `(.L_x_156) ;  /* 0xfffffffc00f08947 */ /* 0x004fea000383ffff */
[----:B------:R-:W-:Y:S05]  /*7d80*/  BRA `(.L_x_157) ;  /* 0xffffffac004c7947 */ /* 0x000fea000383ffff */
.L_x_41:
[----:B------:R-:W-:-:S07]  /*7d90*/  MOV R0, UR4 ;  /* 0x0000000400007c02 */ /* 0x000fce0008000f00 */
.L_x_158:
[----:B-1----:R1:W2:Y:S02]  /*7da0*/  SYNCS.PHASECHK.TRANS64.TRYWAIT P0, [R0+URZ], R3 ;  /* 0x00000003000075a7 */ /* 0x0022a400080011ff */
[----:B--2---:R-:W-:Y:S05]  /*7db0*/  @!P0 NANOSLEEP.SYNCS 0x989680 ;  /* 0x009896800000895d */ /* 0x004fea0003900000 */
[----:B------:R-:W2:Y:S02]  /*7dc0*/  @!P0 SYNCS.PHASECHK.TRANS64 P0, [R0+URZ], R3 ;  /* 0x00000003000085a7 */ /* 0x000ea400080010ff */
[----:B--2---:R-:W-:Y:S05]  /*7dd0*/  @!P0 BRA `(.L_x_158) ;  /* 0xfffffffc00f08947 */ /* 0x004fea000383ffff */
[----:B------:R-:W-:Y:S05]  /*7de0*/  BRA `(.L_x_159) ;  /* 0xffffffac00587947 */ /* 0x000fea000383ffff */
.L_x_42:
[----:B------:R-:W-:-:S07]  /*7df0*/  MOV R0, UR4 ;  /* 0x0000000400007c02 */ /* 0x000fce0008000f00 */
.L_x_160:
[----:B-1----:R1:W2:Y:S02]  /*7e00*/  SYNCS.PHASECHK.TRANS64.TRYWAIT P0, [R0+URZ], R3 ;  /* 0x00000003000075a7 */ /* 0x0022a400080011ff */
[----:B--2---:R-:W-:Y:S05]  /*7e10*/  @!P0 NANOSLEEP.SYNCS 0x989680 ;  /* 0x009896800000895d */ /* 0x004fea0003900000 */
[----:B------:R-:W2:Y:S02]  /*7e20*/  @!P0 SYNCS.PHASECHK.TRANS64 P0, [R0+URZ], R3 ;  /* 0x00000003000085a7 */ /* 0x000ea400080010ff */
[----:B--2---:R-:W-:Y:S05]  /*7e30*/  @!P0 BRA `(.L_x_160) ;  /* 0xfffffffc00f08947 */ /* 0x004fea000383ffff */
[----:B------:R-:W-:Y:S05]  /*7e40*/  BRA `(.L_x_161) ;  /* 0xffffffac00647947 */ /* 0x000fea000383ffff */
.L_x_43:
[----:B------:R-:W-:-:S07]  /*7e50*/  MOV R0, UR4 ;  /* 0x0000000400007c02 */ /* 0x000fce0008000f00 */
.L_x_162:
[----:B-1----:R1:W2:Y:S02]  /*7e60*/  SYNCS.PHASECHK.TRANS64.TRYWAIT P0, [R0+URZ], R3 ;  /* 0x00000003000075a7 */ /* 0x0022a400080011ff */
[----:B--2---:R-:W-:Y:S05]  /*7e70*/  @!P0 NANOSLEEP.SYNCS 0x989680 ;  /* 0x009896800000895d */ /* 0x004fea0003900000 */
[----:B------:R-:W2:Y:S02]  /*7e80*/  @!P0 SYNCS.PHASECHK.TRANS64 P0, [R0+URZ], R3 ;  /* 0x00000003000085a7 */ /* 0x000ea400080010ff */
[----:B--2---:R-:W-:Y:S05]  /*7e90*/  @!P0 BRA `(.L_x_162) ;  /* 0xfffffffc00f08947 */ /* 0x004fea000383ffff */
[----:B------:R-:W-:Y:S05]  /*7ea0*/  BRA `(.L_x_163) ;  /* 0xffffffac00707947 */ /* 0x000fea000383ffff */
.L_x_44:
[----:B------:R-:W-:-:S07]  /*7eb0*/  MOV R0, UR4 ;  /* 0x0000000400007c02 */ /* 0x000fce0008000f00 */
.L_x_164:
[----:B-1----:R1:W2:Y:S02]  /*7ec0*/  SYNCS.PHASECHK.TRANS64.TRYWAIT P0, [R0+URZ], R3 ;  /* 0x00000003000075a7 */ /* 0x0022a400080011ff */
[----:B--2---:R-:W-:Y:S05]  /*7ed0*/  @!P0 NANOSLEEP.SYNCS 0x989680 ;  /* 0x009896800000895d */ /* 0x004fea0003900000 */
[----:B------:R-:W2:Y:S02]  /*7ee0*/  @!P0 SYNCS.PHASECHK.TRANS64 P0, [R0+URZ], R3 ;  /* 0x00000003000085a7 */ /* 0x000ea400080010ff */
[----:B--2---:R-:W-:Y:S05]  /*7ef0*/  @!P0 BRA `(.L_x_164) ;  /* 0xfffffffc00f08947 */ /* 0x004fea000383ffff */
[----:B------:R-:W-:Y:S05]  /*7f00*/  BRA `(.L_x_165) ;  /* 0xffffffac007c7947 */ /* 0x000fea000383ffff */
.L_x_45:
[----:B------:R-:W-:-:S07]  /*7f10*/  MOV R0, UR4 ;  /* 0x0000000400007c02 */ /* 0x000fce0008000f00 */
.L_x_166:
[----:B-1----:R1:W2:Y:S02]  /*7f20*/  SYNCS.PHASECHK.TRANS64.TRYWAIT P0, [R0+URZ], R3 ;  /* 0x00000003000075a7 */ /* 0x0022a400080011ff */
[----:B--2---:R-:W-:Y:S05]  /*7f30*/  @!P0 NANOSLEEP.SYNCS 0x989680 ;  /* 0x009896800000895d */ /* 0x004fea0003900000 */
[----:B------:R-:W2:Y:S02]  /*7f40*/  @!P0 SYNCS.PHASECHK.TRANS64 P0, [R0+URZ], R3 ;  /* 0x00000003000085a7 */ /* 0x000ea400080010ff */
[----:B--2---:R-:W-:Y:S05]  /*7f50*/  @!P0 BRA `(.L_x_166) ;  /* 0xfffffffc00f08947 */ /* 0x004fea000383ffff */
[----:B------:R-:W-:Y:S05]  /*7f60*/  BRA `(.L_x_167) ;  /* 0xffffffac00887947 */ /* 0x000fea000383ffff */
.L_x_46:
[----:B------:R-:W-:-:S07]  /*7f70*/  MOV R0, UR4 ;  /* 0x0000000400007c02 */ /* 0x000fce0008000f00 */
.L_x_168:
[----:B-1----:R1:W2:Y:S02]  /*7f80*/  SYNCS.PHASECHK.TRANS64.TRYWAIT P0, [R0+URZ], R3 ;  /* 0x00000003000075a7 */ /* 0x0022a400080011ff */
[----:B--2---:R-:W-:Y:S05]  /*7f90*/  @!P0 NANOSLEEP.SYNCS 0x989680 ;  /* 0x009896800000895d */ /* 0x004fea0003900000 */
[----:B------:R-:W2:Y:S02]  /*7fa0*/  @!P0 SYNCS.PHASECHK.TRANS64 P0, [R0+URZ], R3 ;  /* 0x00000003000085a7 */ /* 0x000ea400080010ff */
[----:B--2---:R-:W-:Y:S05]  /*7fb0*/  @!P0 BRA `(.L_x_168) ;  /* 0xfffffffc00f08947 */ /* 0x004fea000383ffff */
[----:B------:R-:W-:Y:S05]  /*7fc0*/  BRA `(.L_x_169) ;  /* 0xffffffac00947947 */ /* 0x000fea000383ffff */
.L_x_47:
[----:B------:R-:W-:-:S07]  /*7fd0*/  MOV R0, UR4 ;  /* 0x0000000400007c02 */ /* 0x000fce0008000f00 */
.L_x_170:
[----:B-1----:R1:W2:Y:S02]  /*7fe0*/  SYNCS.PHASECHK.TRANS64.TRYWAIT P0, [R0+URZ], R3 ;  /* 0x00000003000075a7 */ /* 0x0022a400080011ff */
[----:B--2---:R-:W-:Y:S05]  /*7ff0*/  @!P0 NANOSLEEP.SYNCS 0x989680 ;  /* 0x009896800000895d */ /* 0x004fea0003900000 */
[----:B------:R-:W2:Y:S02]  /*8000*/  @!P0 SYNCS.PHASECHK.TRANS64 P0, [R0+URZ], R3 ;  /* 0x00000003000085a7 */ /* 0x000ea400080010ff */
[----:B--2---:R-:W-:Y:S05]  /*8010*/  @!P0 BRA `(.L_x_170) ;  /* 0xfffffffc00f08947 */ /* 0x004fea000383ffff */
[----:B------:R-:W-:Y:S05]  /*8020*/  BRA `(.L_x_171) ;  /* 0xffffffac00a07947 */ /* 0x000fea000383ffff */
.L_x_48:
[----:B------:R-:W-:-:S07]  /*8030*/  MOV R0, UR4 ;  /* 0x0000000400007c02 */ /* 0x000fce0008000f00 */
.L_x_172:
[----:B-1----:R1:W2:Y:S02]  /*8040*/  SYNCS.PHASECHK.TRANS64.TRYWAIT P0, [R0+URZ], R3 ;  /* 0x00000003000075a7 */ /* 0x0022a400080011ff */
[----:B--2---:R-:W-:Y:S05]  /*8050*/  @!P0 NANOSLEEP.SYNCS 0x989680 ;  /* 0x009896800000895d */ /* 0x004fea0003900000 */
[----:B------:R-:W2:Y:S02]  /*8060*/  @!P0 SYNCS.PHASECHK.TRANS64 P0, [R0+URZ], R3 ;  /* 0x00000003000085a7 */ /* 0x000ea400080010ff */
[----:B--2---:R-:W-:Y:S05]  /*8070*/  @!P0 BRA `(.L_x_172) ;  /* 0xfffffffc00f08947 */ /* 0x004fea000383ffff */
[----:B------:R-:W-:Y:S05]  /*8080*/  BRA `(.L_x_173) ;  /* 0xffffffac00ac7947 */ /* 0x000fea000383ffff */
.L_x_49:
[----:B------:R-:W-:-:S07]  /*8090*/  MOV R0, UR4 ;  /* 0x0000000400007c02 */ /* 0x000fce0008000f00 */
.L_x_174:
[----:B-1----:R1:W2:Y:S02]  /*80a0*/  SYNCS.PHASECHK.TRANS64.TRYWAIT P0, [R0+URZ], R3 ;  /* 0x00000003000075a7 */ /* 0x0022a400080011ff */
[----:B--2---:R-:W-:Y:S05]  /*80b0*/  @!P0 NANOSLEEP.SYNCS 0x989680 ;  /* 0x009896800000895d */ /* 0x004fea0003900000 */
[----:B------:R-:W2:Y:S02]  /*80c0*/  @!P0 SYNCS.PHASECHK.TRANS64 P0, [R0+URZ], R3 ;  /* 0x00000003000085a7 */ /* 0x000ea400080010ff */
[----:B--2---:R-:W-:Y:S05]  /*80d0*/  @!P0 BRA `(.L_x_174) ;  /* 0xfffffffc00f08947 */ /* 0x004fea000383ffff */
[----:B------:R-:W-:Y:S05]  /*80e0*/  BRA `(.L_x_175) ;  /* 0xffffffac00b87947 */ /* 0x000fea000383ffff */
.L_x_50:
[----:B------:R-:W-:-:S07]  /*80f0*/  MOV R0, UR4 ;  /* 0x0000000400007c02 */ /* 0x000fce0008000f00 */
.L_x_176:
[----:B-1----:R1:W2:Y:S02]  /*8100*/  SYNCS.PHASECHK.TRANS64.TRYWAIT P0, [R0+URZ], R3 ;  /* 0x00000003000075a7 */ /* 0x0022a400080011ff */
[----:B--2---:R-:W-:Y:S05]  /*8110*/  @!P0 NANOSLEEP.SYNCS 0x989680 ;  /* 0x009896800000895d */ /* 0x004fea0003900000 */
[----:B------:R-:W2:Y:S02]  /*8120*/  @!P0 SYNCS.PHASECHK.TRANS64 P0, [R0+URZ], R3 ;  /* 0x00000003000085a7 */ /* 0x000ea400080010ff */
[----:B--2---:R-:W-:Y:S05]  /*8130*/  @!P0 BRA `(.L_x_176) ;  /* 0xfffffffc00f08947 */ /* 0x004fea000383ffff */
[----:B------:R-:W-:Y:S05]  /*8140*/  BRA `(.L_x_177) ;  /* 0xffffffac00c47947 */ /* 0x000fea000383ffff */
.L_x_51:
[----:B------:R-:W-:-:S07]  /*8150*/  MOV R0, UR4 ;  /* 0x0000000400007c02 */ /* 0x000fce0008000f00 */
.L_x_178:
[----:B-1----:R1:W2:Y:S02]  /*8160*/  SYNCS.PHASECHK.TRANS64.TRYWAIT P0, [R0+URZ], R3 ;  /* 0x00000003000075a7 */ /* 0x0022a400080011ff */
[----:B--2---:R-:W-:Y:S05]  /*8170*/  @!P0 NANOSLEEP.SYNCS 0x989680 ;  /* 0x009896800000895d */ /* 0x004fea0003900000 */
[----:B------:R-:W2:Y:S02]  /*8180*/  @!P0 SYNCS.PHASECHK.TRANS64 P0, [R0+URZ], R3 ;  /* 0x00000003000085a7 */ /* 0x000ea400080010ff */
[----:B--2---:R-:W-:Y:S05]  /*8190*/  @!P0 BRA `(.L_x_178) ;  /* 0xfffffffc00f08947 */ /* 0x004fea000383ffff */
[----:B------:R-:W-:Y:S05]  /*81a0*/  BRA `(.L_x_179) ;  /* 0xffffffac00d07947 */ /* 0x000fea000383ffff */
.L_x_52:
[----:B------:R-:W-:-:S07]  /*81b0*/  MOV R0, UR4 ;  /* 0x0000000400007c02 */ /* 0x000fce0008000f00 */
.L_x_180:
[----:B-1----:R1:W2:Y:S02]  /*81c0*/  SYNCS.PHASECHK.TRANS64.TRYWAIT P0, [R0+URZ], R3 ;  /* 0x00000003000075a7 */ /* 0x0022a400080011ff */
[----:B--2---:R-:W-:Y:S05]  /*81d0*/  @!P0 NANOSLEEP.SYNCS 0x989680 ;  /* 0x009896800000895d */ /* 0x004fea0003900000 */
[----:B------:R-:W2:Y:S02]  /*81e0*/  @!P0 SYNCS.PHASECHK.TRANS64 P0, [R0+URZ], R3 ;  /* 0x00000003000085a7 */ /* 0x000ea400080010ff */
[----:B--2---:R-:W-:Y:S05]  /*81f0*/  @!P0 BRA `(.L_x_180) ;  /* 0xfffffffc00f08947 */ /* 0x004fea000383ffff */
[----:B------:R-:W-:Y:S05]  /*8200*/  BRA `(.L_x_181) ;  /* 0xffffffac00dc7947 */ /* 0x000fea000383ffff */
.L_x_53:
[----:B------:R-:W-:-:S07]  /*8210*/  MOV R0, UR4 ;  /* 0x0000000400007c02 */ /* 0x000fce0008000f00 */
.L_x_182:
[----:B-1----:R1:W2:Y:S02]  /*8220*/  SYNCS.PHASECHK.TRANS64.TRYWAIT P0, [R0+URZ], R3 ;  /* 0x00000003000075a7 */ /* 0x0022a400080011ff */
[----:B--2---:R-:W-:Y:S05]  /*8230*/  @!P0 NANOSLEEP.SYNCS 0x989680 ;  /* 0x009896800000895d */ /* 0x004fea0003900000 */
[----:B------:R-:W2:Y:S02]  /*8240*/  @!P0 SYNCS.PHASECHK.TRANS64 P0, [R0+URZ], R3 ;  /* 0x00000003000085a7 */ /* 0x000ea400080010ff */
[----:B--2---:R-:W-:Y:S05]  /*8250*/  @!P0 BRA `(.L_x_182) ;  /* 0xfffffffc00f08947 */ /* 0x004fea000383ffff */
[----:B------:R-:W-:Y:S05]  /*8260*/  BRA `(.L_x_183) ;  /* 0xffffffac00e87947 */ /* 0x000fea000383ffff */
.L_x_54:
[----:B------:R-:W-:-:S07]  /*8270*/  MOV R0, UR4 ;  /* 0x0000000400007c02 */ /* 0x000fce0008000f00 */
.L_x_184:
[----:B-1----:R1:W2:Y:S02]  /*8280*/  SYNCS.PHASECHK.TRANS64.TRYWAIT P0, [R0+URZ], R3 ;  /* 0x00000003000075a7 */ /* 0x0022a400080011ff */
[----:B--2---:R-:W-:Y:S05]  /*8290*/  @!P0 NANOSLEEP.SYNCS 0x989680 ;  /* 0x009896800000895d */ /* 0x004fea0003900000 */
[----:B------:R-:W2:Y:S02]  /*82a0*/  @!P0 SYNCS.PHASECHK.TRANS64 P0, [R0+URZ], R3 ;  /* 0x00000003000085a7 */ /* 0x000ea400080010ff */
[----:B--2---:R-:W-:Y:S05]  /*82b0*/  @!P0 BRA `(.L_x_184) ;  /* 0xfffffffc00f08947 */ /* 0x004fea000383ffff */
[----:B------:R-:W-:Y:S05]  /*82c0*/  BRA `(.L_x_185) ;  /* 0xffffffac00f47947 */ /* 0x000fea000383ffff */
.L_x_55:
[----:B------:R-:W-:-:S07]  /*82d0*/  MOV R0, UR4 ;  /* 0x0000000400007c02 */ /* 0x000fce0008000f00 */
.L_x_186:
[----:B-1----:R1:W2:Y:S02]  /*82e0*/  SYNCS.PHASECHK.TRANS64.TRYWAIT P0, [R0+URZ], R3 ;  /* 0x00000003000075a7 */ /* 0x0022a400080011ff */
[----:B--2---:R-:W-:Y:S05]  /*82f0*/  @!P0 NANOSLEEP.SYNCS 0x989680 ;  /* 0x009896800000895d */ /* 0x004fea0003900000 */
[----:B------:R-:W2:Y:S02]  /*8300*/  @!P0 SYNCS.PHASECHK.TRANS64 P0, [R0+URZ], R3 ;  /* 0x00000003000085a7 */ /* 0x000ea400080010ff */
[----:B--2---:R-:W-:Y:S05]  /*8310*/  @!P0 BRA `(.L_x_186) ;  /* 0xfffffffc00f08947 */ /* 0x004fea000383ffff */
[----:B------:R-:W-:Y:S05]  /*8320*/  BRA `(.L_x_187) ;  /* 0xffffffb000007947 */ /* 0x000fea000383ffff */
.L_x_56:
[----:B------:R-:W-:-:S07]  /*8330*/  MOV R0, UR4 ;  /* 0x0000000400007c02 */ /* 0x000fce0008000f00 */
.L_x_188:
[----:B-1----:R1:W2:Y:S02]  /*8340*/  SYNCS.PHASECHK.TRANS64.TRYWAIT P0, [R0+URZ], R3 ;  /* 0x00000003000075a7 */ /* 0x0022a400080011ff */
[----:B--2---:R-:W-:Y:S05]  /*8350*/  @!P0 NANOSLEEP.SYNCS 0x989680 ;  /* 0x009896800000895d */ /* 0x004fea0003900000 */
[----:B------:R-:W2:Y:S02]  /*8360*/  @!P0 SYNCS.PHASECHK.TRANS64 P0, [R0+URZ], R3 ;  /* 0x00000003000085a7 */ /* 0x000ea400080010ff */
[----:B--2---:R-:W-:Y:S05]  /*8370*/  @!P0 BRA `(.L_x_188) ;  /* 0xfffffffc00f08947 */ /* 0x004fea000383ffff */
[----:B------:R-:W-:Y:S05]  /*8380*/  BRA `(.L_x_189) ;  /* 0xffffffb0000c7947 */ /* 0x000fea000383ffff */
.L_x_57:
[----:B------:R-:W-:-:S07]  /*8390*/  MOV R0, UR4 ;  /* 0x0000000400007c02 */ /* 0x000fce0008000f00 */
.L_x_190:
[----:B-1----:R1:W2:Y:S02]  /*83a0*/  SYNCS.PHASECHK.TRANS64.TRYWAIT P0, [R0+URZ], R3 ;  /* 0x00000003000075a7 */ /* 0x0022a400080011ff */
[----:B--2---:R-:W-:Y:S05]  /*83b0*/  @!P0 NANOSLEEP.SYNCS 0x989680 ;  /* 0x009896800000895d */ /* 0x004fea0003900000 */
[----:B------:R-:W2:Y:S02]  /*83c0*/  @!P0 SYNCS.PHASECHK.TRANS64 P0, [R0+URZ], R3 ;  /* 0x00000003000085a7 */ /* 0x000ea400080010ff */
[----:B--2---:R-:W-:Y:S05]  /*83d0*/  @!P0 BRA `(.L_x_190) ;  /* 0xfffffffc00f08947 */ /* 0x004fea000383ffff */
[----:B------:R-:W-:Y:S05]  /*83e0*/  BRA `(.L_x_191) ;  /* 0xffffffb000187947 */ /* 0x000fea000383ffff */
.L_x_58:
[----:B------:R-:W-:-:S07]  /*83f0*/  MOV R0, UR4 ;  /* 0x0000000400007c02 */ /* 0x000fce0008000f00 */
.L_x_192:
[----:B-1----:R1:W2:Y:S02]  /*8400*/  SYNCS.PHASECHK.TRANS64.TRYWAIT P0, [R0+URZ], R3 ;  /* 0x00000003000075a7 */ /* 0x0022a400080011ff */
[----:B--2---:R-:W-:Y:S05]  /*8410*/  @!P0 NANOSLEEP.SYNCS 0x989680 ;  /* 0x009896800000895d */ /* 0x004fea0003900000 */
[----:B------:R-:W2:Y:S02]  /*8420*/  @!P0 SYNCS.PHASECHK.TRANS64 P0, [R0+URZ], R3 ;  /* 0x00000003000085a7 */ /* 0x000ea400080010ff */
[----:B--2---:R-:W-:Y:S05]  /*8430*/  @!P0 BRA `(.L_x_192) ;  /* 0xfffffffc00f08947 */ /* 0x004fea000383ffff */
[----:B------:R-:W-:Y:S05]  /*8440*/  BRA `(.L_x_193) ;  /* 0xffffffb000247947 */ /* 0x000fea000383ffff */
.L_x_59:
[----:B------:R-:W-:-:S07]  /*8450*/  MOV R0, UR4 ;  /* 0x0000000400007c02 */ /* 0x000fce0008000f00 */
.L_x_194:
[----:B-1----:R1:W2:Y:S02]  /*8460*/  SYNCS.PHASECHK.TRANS64.TRYWAIT P0, [R0+URZ], R3 ;  /* 0x00000003000075a7 */ /* 0x0022a400080011ff */
[----:B--2---:R-:W-:Y:S05]  /*8470*/  @!P0 NANOSLEEP.SYNCS 0x989680 ;  /* 0x009896800000895d */ /* 0x004fea0003900000 */
[----:B------:R-:W2:Y:S02]  /*8480*/  @!P0 SYNCS.PHASECHK.TRANS64 P0, [R0+URZ], R3 ;  /* 0x00000003000085a7 */ /* 0x000ea400080010ff */
[----:B--2---:R-:W-:Y:S05]  /*8490*/  @!P0 BRA `(.L_x_194) ;  /* 0xfffffffc00f08947 */ /* 0x004fea000383ffff */
[----:B------:R-:W-:Y:S05]  /*84a0*/  BRA `(.L_x_195) ;  /* 0xffffffb000307947 */ /* 0x000fea000383ffff */
.L_x_60:
[----:B------:R-:W-:-:S07]  /*84b0*/  MOV R0, UR4 ;  /* 0x0000000400007c02 */ /* 0x000fce0008000f00 */
.L_x_196:
[----:B-1----:R1:W2:Y:S02]  /*84c0*/  SYNCS.PHASECHK.TRANS64.TRYWAIT P0, [R0+URZ], R3 ;  /* 0x00000003000075a7 */ /* 0x0022a400080011ff */
[----:B--2---:R-:W-:Y:S05]  /*84d0*/  @!P0 NANOSLEEP.SYNCS 0x989680 ;  /* 0x009896800000895d */ /* 0x004fea0003900000 */
[----:B------:R-:W2:Y:S02]  /*84e0*/  @!P0 SYNCS.PHASECHK.TRANS64 P0, [R0+URZ], R3 ;  /* 0x00000003000085a7 */ /* 0x000ea400080010ff */
[----:B--2---:R-:W-:Y:S05]  /*84f0*/  @!P0 BRA `(.L_x_196) ;  /* 0xfffffffc00f08947 */ /* 0x004fea000383ffff */
[----:B------:R-:W-:Y:S05]  /*8500*/  BRA `(.L_x_197) ;  /* 0xffffffb0003c7947 */ /* 0x000fea000383ffff */
.L_x_61:
[----:B------:R-:W-:-:S07]  /*8510*/  MOV R0, UR4 ;  /* 0x0000000400007c02 */ /* 0x000fce0008000f00 */
.L_x_198:
[----:B-1----:R1:W2:Y:S02]  /*8520*/  SYNCS.PHASECHK.TRANS64.TRYWAIT P0, [R0+URZ], R3 ;  /* 0x00000003000075a7 */ /* 0x0022a400080011ff */
[----:B--2---:R-:W-:Y:S05]  /*8530*/  @!P0 NANOSLEEP.SYNCS 0x989680 ;  /* 0x009896800000895d */ /* 0x004fea0003900000 */
[----:B------:R-:W2:Y:S02]  /*8540*/  @!P0 SYNCS.PHASECHK.TRANS64 P0, [R0+URZ], R3 ;  /* 0x00000003000085a7 */ /* 0x000ea400080010ff */
[----:B--2---:R-:W-:Y:S05]  /*8550*/  @!P0 BRA `(.L_x_198) ;  /* 0xfffffffc00f08947 */ /* 0x004fea000383ffff */
[----:B------:R-:W-:Y:S05]  /*8560*/  BRA `(.L_x_199) ;  /* 0xffffffb000487947 */ /* 0x000fea000383ffff */
.L_x_62:
[----:B------:R-:W-:-:S07]  /*8570*/  MOV R0, UR4 ;  /* 0x0000000400007c02 */ /* 0x000fce0008000f00 */
.L_x_200:
[----:B-1----:R1:W2:Y:S02]  /*8580*/  SYNCS.PHASECHK.TRANS64.TRYWAIT P0, [R0+URZ], R3 ;  /* 0x00000003000075a7 */ /* 0x0022a400080011ff */
[----:B--2---:R-:W-:Y:S05]  /*8590*/  @!P0 NANOSLEEP.SYNCS 0x989680 ;  /* 0x009896800000895d */ /* 0x004fea0003900000 */
[----:B------:R-:W2:Y:S02]  /*85a0*/  @!P0 SYNCS.PHASECHK.TRANS64 P0, [R0+URZ], R3 ;  /* 0x00000003000085a7 */ /* 0x000ea400080010ff */
[----:B--2---:R-:W-:Y:S05]  /*85b0*/  @!P0 BRA `(.L_x_200) ;  /* 0xfffffffc00f08947 */ /* 0x004fea000383ffff */
[----:B------:R-:W-:Y:S05]  /*85c0*/  BRA `(.L_x_201) ;  /* 0xffffffb000547947 */ /* 0x000fea000383ffff */
.L_x_63:
[----:B------:R-:W-:-:S07]  /*85d0*/  MOV R0, UR4 ;  /* 0x0000000400007c02 */ /* 0x000fce0008000f00 */
.L_x_202:
[----:B-1----:R1:W2:Y:S02]  /*85e0*/  SYNCS.PHASECHK.TRANS64.TRYWAIT P0, [R0+URZ], R3 ;  /* 0x00000003000075a7 */ /* 0x0022a400080011ff */
[----:B--2---:R-:W-:Y:S05]  /*85f0*/  @!P0 NANOSLEEP.SYNCS 0x989680 ;  /* 0x009896800000895d */ /* 0x004fea0003900000 */
[----:B------:R-:W2:Y:S02]  /*8600*/  @!P0 SYNCS.PHASECHK.TRANS64 P0, [R0+URZ], R3 ;  /* 0x00000003000085a7 */ /* 0x000ea400080010ff */
[----:B--2---:R-:W-:Y:S05]  /*8610*/  @!P0 BRA `(.L_x_202) ;  /* 0xfffffffc00f08947 */ /* 0x004fea000383ffff */
[----:B------:R-:W-:Y:S05]  /*8620*/  BRA `(.L_x_203) ;  /* 0xffffffb000607947 */ /* 0x000fea000383ffff */
.L_x_64:
[----:B------:R-:W-:-:S07]  /*8630*/  MOV R0, UR4 ;  /* 0x0000000400007c02 */ /* 0x000fce0008000f00 */
.L_x_204:
[----:B-1----:R1:W2:Y:S02]  /*8640*/  SYNCS.PHASECHK.TRANS64.TRYWAIT P0, [R0+URZ], R3 ;  /* 0x00000003000075a7 */ /* 0x0022a400080011ff */
[----:B--2---:R-:W-:Y:S05]  /*8650*/  @!P0 NANOSLEEP.SYNCS 0x989680 ;  /* 0x009896800000895d */ /* 0x004fea0003900000 */
[----:B------:R-:W2:Y:S02]  /*8660*/  @!P0 SYNCS.PHASECHK.TRANS64 P0, [R0+URZ], R3 ;  /* 0x00000003000085a7 */ /* 0x000ea400080010ff */
[----:B--2---:R-:W-:Y:S05]  /*8670*/  @!P0 BRA `(.L_x_204) ;  /* 0xfffffffc00f08947 */ /* 0x004fea000383ffff */
[----:B------:R-:W-:Y:S05]  /*8680*/  BRA `(.L_x_205) ;  /* 0xffffffb0006c7947 */ /* 0x000fea000383ffff */
.L_x_65:
[----:B------:R-:W-:-:S07]  /*8690*/  MOV R0, UR4 ;  /* 0x0000000400007c02 */ /* 0x000fce0008000f00 */
.L_x_206:
[----:B-1----:R1:W2:Y:S02]  /*86a0*/  SYNCS.PHASECHK.TRANS64.TRYWAIT P0, [R0+URZ], R3 ;  /* 0x00000003000075a7 */ /* 0x0022a400080011ff */
[----:B--2---:R-:W-:Y:S05]  /*86b0*/  @!P0 NANOSLEEP.SYNCS 0x989680 ;  /* 0x009896800000895d */ /* 0x004fea0003900000 */
[----:B------:R-:W2:Y:S02]  /*86c0*/  @!P0 SYNCS.PHASECHK.TRANS64 P0, [R0+URZ], R3 ;  /* 0x00000003000085a7 */ /* 0x000ea400080010ff */
[----:B--2---:R-:W-:Y:S05]  /*86d0*/  @!P0 BRA `(.L_x_206) ;  /* 0xfffffffc00f08947 */ /* 0x004fea000383ffff */
[----:B------:R-:W-:Y:S05]  /*86e0*/  BRA `(.L_x_207) ;  /* 0xffffffb000787947 */ /* 0x000fea000383ffff */
.L_x_66:
[----:B------:R-:W-:-:S07]  /*86f0*/  MOV R0, UR4 ;  /* 0x0000000400007c02 */ /* 0x000fce0008000f00 */
.L_x_208:
[----:B-1----:R1:W2:Y:S02]  /*8700*/  SYNCS.PHASECHK.TRANS64.TRYWAIT P0, [R0+URZ], R3 ;  /* 0x00000003000075a7 */ /* 0x0022a400080011ff */
[----:B--2---:R-:W-:Y:S05]  /*8710*/  @!P0 NANOSLEEP.SYNCS 0x989680 ;  /* 0x009896800000895d */ /* 0x004fea0003900000 */
[----:B------:R-:W2:Y:S02]  /*8720*/  @!P0 SYNCS.PHASECHK.TRANS64 P0, [R0+URZ], R3 ;  /* 0x00000003000085a7 */ /* 0x000ea400080010ff */
[----:B--2---:R-:W-:Y:S05]  /*8730*/  @!P0 BRA `(.L_x_208) ;  /* 0xfffffffc00f08947 */ /* 0x004fea000383ffff */
[----:B------:R-:W-:Y:S05]  /*8740*/  BRA `(.L_x_209) ;  /* 0xffffffb000847947 */ /* 0x000fea000383ffff */
.L_x_67:
[----:B------:R-:W-:-:S07]  /*8750*/  MOV R0, UR4 ;  /* 0x0000000400007c02 */ /* 0x000fce0008000f00 */
.L_x_210:
[----:B-1----:R1:W2:Y:S02]  /*8760*/  SYNCS.PHASECHK.TRANS64.TRYWAIT P0, [R0+URZ], R3 ;  /* 0x00000003000075a7 */ /* 0x0022a400080011ff */
[----:B--2---:R-:W-:Y:S05]  /*8770*/  @!P0 NANOSLEEP.SYNCS 0x989680 ;  /* 0x009896800000895d */ /* 0x004fea0003900000 */
[----:B------:R-:W2:Y:S02]  /*8780*/  @!P0 SYNCS.PHASECHK.TRANS64 P0, [R0+URZ], R3 ;  /* 0x00000003000085a7 */ /* 0x000ea400080010ff */
[----:B--2---:R-:W-:Y:S05]  /*8790*/  @!P0 BRA `(.L_x_210) ;  /* 0xfffffffc00f08947 */ /* 0x004fea000383ffff */
[----:B------:R-:W-:Y:S05]  /*87a0*/  BRA `(.L_x_211) ;  /* 0xffffffb000907947 */ /* 0x000fea000383ffff */
.L_x_68:
[----:B------:R-:W-:-:S07]  /*87b0*/  MOV R0, UR4 ;  /* 0x0000000400007c02 */ /* 0x000fce0008000f00 */
.L_x_212:
[----:B-1----:R1:W2:Y:S02]  /*87c0*/  SYNCS.PHASECHK.TRANS64.TRYWAIT P0, [R0+URZ], R3 ;  /* 0x00000003000075a7 */ /* 0x0022a400080011ff */
[----:B--2---:R-:W-:Y:S05]  /*87d0*/  @!P0 NANOSLEEP.SYNCS 0x989680 ;  /* 0x009896800000895d */ /* 0x004fea0003900000 */
[----:B------:R-:W2:Y:S02]  /*87e0*/  @!P0 SYNCS.PHASECHK.TRANS64 P0, [R0+URZ], R3 ;  /* 0x00000003000085a7 */ /* 0x000ea400080010ff */
[----:B--2---:R-:W-:Y:S05]  /*87f0*/  @!P0 BRA `(.L_x_212) ;  /* 0xfffffffc00f08947 */ /* 0x004fea000383ffff */
[----:B------:R-:W-:Y:S05]  /*8800*/  BRA `(.L_x_213) ;  /* 0xffffffb0009c7947 */ /* 0x000fea000383ffff */
.L_x_69:
[----:B------:R-:W-:-:S07]  /*8810*/  MOV R0, UR4 ;  /* 0x0000000400007c02 */ /* 0x000fce0008000f00 */
.L_x_214:
[----:B-1----:R1:W2:Y:S02]  /*8820*/  SYNCS.PHASECHK.TRANS64.TRYWAIT P0, [R0+URZ], R3 ;  /* 0x00000003000075a7 */ /* 0x0022a400080011ff */
[----:B--2---:R-:W-:Y:S05]  /*8830*/  @!P0 NANOSLEEP.SYNCS 0x989680 ;  /* 0x009896800000895d */ /* 0x004fea0003900000 */
[----:B------:R-:W2:Y:S02]  /*8840*/  @!P0 SYNCS.PHASECHK.TRANS64 P0, [R0+URZ], R3 ;  /* 0x00000003000085a7 */ /* 0x000ea400080010ff */
[----:B--2---:R-:W-:Y:S05]  /*8850*/  @!P0 BRA `(.L_x_214) ;  /* 0xfffffffc00f08947 */ /* 0x004fea000383ffff */
[----:B------:R-:W-:Y:S05]  /*8860*/  BRA `(.L_x_215) ;  /* 0xffffffb000a87947 */ /* 0x000fea000383ffff */
.L_x_70:
[----:B------:R-:W-:-:S07]  /*8870*/  MOV R0, UR4 ;  /* 0x0000000400007c02 */ /* 0x000fce0008000f00 */
.L_x_216:
[----:B-1----:R1:W2:Y:S02]  /*8880*/  SYNCS.PHASECHK.TRANS64.TRYWAIT P0, [R0+URZ], R3 ;  /* 0x00000003000075a7 */ /* 0x0022a400080011ff */
[----:B--2---:R-:W-:Y:S05]  /*8890*/  @!P0 NANOSLEEP.SYNCS 0x989680 ;  /* 0x009896800000895d */ /* 0x004fea0003900000 */
[----:B------:R-:W2:Y:S02]  /*88a0*/  @!P0 SYNCS.PHASECHK.TRANS64 P0, [R0+URZ], R3 ;  /* 0x00000003000085a7 */ /* 0x000ea400080010ff */
[----:B--2---:R-:W-:Y:S05]  /*88b0*/  @!P0 BRA `(.L_x_216) ;  /* 0xfffffffc00f08947 */ /* 0x004fea000383ffff */
[----:B------:R-:W-:Y:S05]  /*88c0*/  BRA `(.L_x_217) ;  /* 0xffffffb000b47947 */ /* 0x000fea000383ffff */
.L_x_71:
[----:B------:R-:W-:-:S07]  /*88d0*/  MOV R0, UR4 ;  /* 0x0000000400007c02 */ /* 0x000fce0008000f00 */
.L_x_218:
[----:B-1----:R1:W2:Y:S02]  /*88e0*/  SYNCS.PHASECHK.TRANS64.TRYWAIT P0, [R0+URZ], R3 ;  /* 0x00000003000075a7 */ /* 0x0022a400080011ff */
[----:B--2---:R-:W-:Y:S05]  /*88f0*/  @!P0 NANOSLEEP.SYNCS 0x989680 ;  /* 0x009896800000895d */ /* 0x004fea0003900000 */
[----:B------:R-:W2:Y:S02]  /*8900*/  @!P0 SYNCS.PHASECHK.TRANS64 P0, [R0+URZ], R3 ;  /* 0x00000003000085a7 */ /* 0x000ea400080010ff */
[----:B--2---:R-:W-:Y:S05]  /*8910*/  @!P0 BRA `(.L_x_218) ;  /* 0xfffffffc00f08947 */ /* 0x004fea000383ffff */
[----:B------:R-:W-:Y:S05]  /*8920*/  BRA `(.L_x_219) ;  /* 0xffffffb000c07947 */ /* 0x000fea000383ffff */
.L_x_72:
[----:B------:R-:W-:-:S07]  /*8930*/  MOV R0, UR4 ;  /* 0x0000000400007c02 */ /* 0x000fce0008000f00 */
.L_x_220:
[----:B-1----:R1:W2:Y:S02]  /*8940*/  SYNCS.PHASECHK.TRANS64.TRYWAIT P0, [R0+URZ], R3 ;  /* 0x00000003000075a7 */ /* 0x0022a400080011ff */
[----:B--2---:R-:W-:Y:S05]  /*8950*/  @!P0 NANOSLEEP.SYNCS 0x989680 ;  /* 0x009896800000895d */ /* 0x004fea0003900000 */
[----:B------:R-:W2:Y:S02]  /*8960*/  @!P0 SYNCS.PHASECHK.TRANS64 P0, [R0+URZ], R3 ;  /* 0x00000003000085a7 */ /* 0x000ea400080010ff */
[----:B--2---:R-:W-:Y:S05]  /*8970*/  @!P0 BRA `(.L_x_220) ;  /* 0xfffffffc00f08947 */ /* 0x004fea000383ffff */
[----:B------:R-:W-:Y:S05]  /*8980*/  BRA `(.L_x_221) ;  /* 0xffffffb000cc7947 */ /* 0x000fea000383ffff */
.L_x_73:
[----:B------:R-:W-:-:S07]  /*8990*/  MOV R0, UR4 ;  /* 0x0000000400007c02 */ /* 0x000fce0008000f00 */
.L_x_222:
[----:B-1----:R1:W2:Y:S02]  /*89a0*/  SYNCS.PHASECHK.TRANS64.TRYWAIT P0, [R0+URZ], R3 ;  /* 0x00000003000075a7 */ /* 0x0022a400080011ff */
[----:B--2---:R-:W-:Y:S05]  /*89b0*/  @!P0 NANOSLEEP.SYNCS 0x989680 ;  /* 0x009896800000895d */ /* 0x004fea0003900000 */
[----:B------:R-:W2:Y:S02]  /*89c0*/  @!P0 SYNCS.PHASECHK.TRANS64 P0, [R0+URZ], R3 ;  /* 0x00000003000085a7 */ /* 0x000ea400080010ff */
[----:B--2---:R-:W-:Y:S05]  /*89d0*/  @!P0 BRA `(.L_x_222) ;  /* 0xfffffffc00f08947 */ /* 0x004fea000383ffff */
[----:B------:R-:W-:Y:S05]  /*89e0*/  BRA `(.L_x_223) ;  /* 0xffffffb000d87947 */ /* 0x000fea000383ffff */
.L_x_74:
[----:B------:R-:W-:-:S07]  /*89f0*/  MOV R0, UR4 ;  /* 0x0000000400007c02 */ /* 0x000fce0008000f00 */
.L_x_224:
[----:B-1----:R1:W2:Y:S02]  /*8a00*/  SYNCS.PHASECHK.TRANS64.TRYWAIT P0, [R0+URZ], R3 ;  /* 0x00000003000075a7 */ /* 0x0022a400080011ff */
[----:B--2---:R-:W-:Y:S05]  /*8a10*/  @!P0 NANOSLEEP.SYNCS 0x989680 ;  /* 0x009896800000895d */ /* 0x004fea0003900000 */
[----:B------:R-:W2:Y:S02]  /*8a20*/  @!P0 SYNCS.PHASECHK.TRANS64 P0, [R0+URZ], R3 ;  /* 0x00000003000085a7 */ /* 0x000ea400080010ff */
[----:B--2---:R-:W-:Y:S05]  /*8a30*/  @!P0 BRA `(.L_x_224) ;  /* 0xfffffffc00f08947 */ /* 0x004fea000383ffff */
[----:B------:R-:W-:Y:S05]  /*8a40*/  BRA `(.L_x_225) ;  /* 0xffffffb000e47947 */ /* 0x000fea000383ffff */
.L_x_75:
[----:B------:R-:W-:-:S07]  /*8a50*/  MOV R0, UR4 ;  /* 0x0000000400007c02 */ /* 0x000fce0008000f00 */
.L_x_226:
[----:B-1----:R1:W2:Y:S02]  /*8a60*/  SYNCS.PHASECHK.TRANS64.TRYWAIT P0, [R0+URZ], R3 ;  /* 0x00000003000075a7 */ /* 0x0022a400080011ff */
[----:B--2---:R-:W-:Y:S05]  /*8a70*/  @!P0 NANOSLEEP.SYNCS 0x989680 ;  /* 0x009896800000895d */ /* 0x004fea0003900000 */
[----:B------:R-:W2:Y:S02]  /*8a80*/  @!P0 SYNCS.PHASECHK.TRANS64 P0, [R0+URZ], R3 ;  /* 0x00000003000085a7 */ /* 0x000ea400080010ff */
[----:B--2---:R-:W-:Y:S05]  /*8a90*/  @!P0 BRA `(.L_x_226) ;  /* 0xfffffffc00f08947 */ /* 0x004fea000383ffff */
[----:B------:R-:W-:Y:S05]  /*8aa0*/  BRA `(.L_x_227) ;  /* 0xffffffb000f07947 */ /* 0x000fea000383ffff */
.L_x_76:
[----:B------:R-:W-:-:S07]  /*8ab0*/  MOV R0, UR4 ;  /* 0x0000000400007c02 */ /* 0x000fce0008000f00 */
.L_x_228:
[----:B-1----:R1:W2:Y:S02]  /*8ac0*/  SYNCS.PHASECHK.TRANS64.TRYWAIT P0, [R0+URZ], R3 ;  /* 0x00000003000075a7 */ /* 0x0022a400080011ff */
[----:B--2---:R-:W-:Y:S05]  /*8ad0*/  @!P0 NANOSLEEP.SYNCS 0x989680 ;  /* 0x009896800000895d */ /* 0x004fea0003900000 */
[----:B------:R-:W2:Y:S02]  /*8ae0*/  @!P0 SYNCS.PHASECHK.TRANS64 P0, [R0+URZ], R3 ;  /* 0x00000003000085a7 */ /* 0x000ea400080010ff */
[----:B--2---:R-:W-:Y:S05]  /*8af0*/  @!P0 BRA `(.L_x_228) ;  /* 0xfffffffc00f08947 */ /* 0x004fea000383ffff */
[----:B------:R-:W-:Y:S05]  /*8b00*/  BRA `(.L_x_229) ;  /* 0xffffffb000fc7947 */ /* 0x000fea000383ffff */
.L_x_77:
[----:B------:R-:W-:-:S07]  /*8b10*/  MOV R0, UR4 ;  /* 0x0000000400007c02 */ /* 0x000fce0008000f00 */
.L_x_230:
[----:B-1----:R1:W2:Y:S02]  /*8b20*/  SYNCS.PHASECHK.TRANS64.TRYWAIT P0, [R0+URZ], R3 ;  /* 0x00000003000075a7 */ /* 0x0022a400080011ff */
[----:B--2---:R-:W-:Y:S05]  /*8b30*/  @!P0 NANOSLEEP.SYNCS 0x989680 ;  /* 0x009896800000895d */ /* 0x004fea0003900000 */
[----:B------:R-:W2:Y:S02]  /*8b40*/  @!P0 SYNCS.PHASECHK.TRANS64 P0, [R0+URZ], R3 ;  /* 0x00000003000085a7 */ /* 0x000ea400080010ff */
[----:B--2---:R-:W-:Y:S05]  /*8b50*/  @!P0 BRA `(.L_x_230) ;  /* 0xfffffffc00f08947 */ /* 0x004fea000383ffff */
[----:B------:R-:W-:Y:S05]  /*8b60*/  BRA `(.L_x_231) ;  /* 0xffffffb400087947 */ /* 0x000fea000383ffff */
.L_x_78:
[----:B------:R-:W-:-:S07]  /*8b70*/  MOV R0, UR4 ;  /* 0x0000000400007c02 */ /* 0x000fce0008000f00 */
.L_x_232:
[----:B-1----:R1:W2:Y:S02]  /*8b80*/  SYNCS.PHASECHK.TRANS64.TRYWAIT P0, [R0+URZ], R3 ;  /* 0x00000003000075a7 */ /* 0x0022a400080011ff */
[----:B--2---:R-:W-:Y:S05]  /*8b90*/  @!P0 NANOSLEEP.SYNCS 0x989680 ;  /* 0x009896800000895d */ /* 0x004fea0003900000 */
[----:B------:R-:W2:Y:S02]  /*8ba0*/  @!P0 SYNCS.PHASECHK.TRANS64 P0, [R0+URZ], R3 ;  /* 0x00000003000085a7 */ /* 0x000ea400080010ff */
[----:B--2---:R-:W-:Y:S05]  /*8bb0*/  @!P0 BRA `(.L_x_232) ;  /* 0xfffffffc00f08947 */ /* 0x004fea000383ffff */
[----:B------:R-:W-:Y:S05]  /*8bc0*/  BRA `(.L_x_233) ;  /* 0xffffffb400147947 */ /* 0x000fea000383ffff */
.L_x_79:
[----:B------:R-:W-:-:S07]  /*8bd0*/  MOV R0, UR4 ;  /* 0x0000000400007c02 */ /* 0x000fce0008000f00 */
.L_x_234:
[----:B-1----:R1:W2:Y:S02]  /*8be0*/  SYNCS.PHASECHK.TRANS64.TRYWAIT P0, [R0+URZ], R3 ;  /* 0x00000003000075a7 */ /* 0x0022a400080011ff */
[----:B--2---:R-:W-:Y:S05]  /*8bf0*/  @!P0 NANOSLEEP.SYNCS 0x989680 ;  /* 0x009896800000895d */ /* 0x004fea0003900000 */
[----:B------:R-:W2:Y:S02]  /*8c00*/  @!P0 SYNCS.PHASECHK.TRANS64 P0, [R0+URZ], R3 ;  /* 0x00000003000085a7 */ /* 0x000ea400080010ff */
[----:B--2---:R-:W-:Y:S05]  /*8c10*/  @!P0 BRA `(.L_x_234) ;  /* 0xfffffffc00f08947 */ /* 0x004fea000383ffff */
[----:B------:R-:W-:Y:S05]  /*8c20*/  BRA `(.L_x_235) ;  /* 0xffffffb400207947 */ /* 0x000fea000383ffff */
.L_x_80:
[----:B------:R-:W-:-:S07]  /*8c30*/  MOV R0, UR4 ;  /* 0x0000000400007c02 */ /* 0x000fce0008000f00 */
.L_x_236:
[----:B-1----:R1:W2:Y:S02]  /*8c40*/  SYNCS.PHASECHK.TRANS64.TRYWAIT P0, [R0+URZ], R3 ;  /* 0x00000003000075a7 */ /* 0x0022a400080011ff */
[----:B--2---:R-:W-:Y:S05]  /*8c50*/  @!P0 NANOSLEEP.SYNCS 0x989680 ;  /* 0x009896800000895d */ /* 0x004fea0003900000 */
[----:B------:R-:W2:Y:S02]  /*8c60*/  @!P0 SYNCS.PHASECHK.TRANS64 P0, [R0+URZ], R3 ;  /* 0x00000003000085a7 */ /* 0x000ea400080010ff */
[----:B--2---:R-:W-:Y:S05]  /*8c70*/  @!P0 BRA `(.L_x_236) ;  /* 0xfffffffc00f08947 */ /* 0x004fea000383ffff */
[----:B------:R-:W-:Y:S05]  /*8c80*/  BRA `(.L_x_237) ;  /* 0xffffffb4002c7947 */ /* 0x000fea000383ffff */
.L_x_81:
[----:B------:R-:W-:-:S07]  /*8c90*/  MOV R0, UR4 ;  /* 0x0000000400007c02 */ /* 0x000fce0008000f00 */
.L_x_238:
[----:B-1----:R1:W2:Y:S02]  /*8ca0*/  SYNCS.PHASECHK.TRANS64.TRYWAIT P0, [R0+URZ], R3 ;  /* 0x00000003000075a7 */ /* 0x0022a400080011ff */
[----:B--2---:R-:W-:Y:S05]  /*8cb0*/  @!P0 NANOSLEEP.SYNCS 0x989680 ;  /* 0x009896800000895d */ /* 0x004fea0003900000 */
[----:B------:R-:W2:Y:S02]  /*8cc0*/  @!P0 SYNCS.PHASECHK.TRANS64 P0, [R0+URZ], R3 ;  /* 0x00000003000085a7 */ /* 0x000ea400080010ff */
[----:B--2---:R-:W-:Y:S05]  /*8cd0*/  @!P0 BRA `(.L_x_238) ;  /* 0xfffffffc00f08947 */ /* 0x004fea000383ffff */
[----:B------:R-:W-:Y:S05]  /*8ce0*/  BRA `(.L_x_239) ;  /* 0xffffffb400387947 */ /* 0x000fea000383ffff */
.L_x_82:
[----:B------:R-:W-:-:S07]  /*8cf0*/  MOV R0, UR4 ;  /* 0x0000000400007c02 */ /* 0x000fce0008000f00 */
.L_x_240:
[----:B-1----:R1:W2:Y:S02]  /*8d00*/  SYNCS.PHASECHK.TRANS64.TRYWAIT P0, [R0+URZ], R3 ;  /* 0x00000003000075a7 */ /* 0x0022a400080011ff */
[----:B--2---:R-:W-:Y:S05]  /*8d10*/  @!P0 NANOSLEEP.SYNCS 0x989680 ;  /* 0x009896800000895d */ /* 0x004fea0003900000 */
[----:B------:R-:W2:Y:S02]  /*8d20*/  @!P0 SYNCS.PHASECHK.TRANS64 P0, [R0+URZ], R3 ;  /* 0x00000003000085a7 */ /* 0x000ea400080010ff */
[----:B--2---:R-:W-:Y:S05]  /*8d30*/  @!P0 BRA `(.L_x_240) ;  /* 0xfffffffc00f08947 */ /* 0x004fea000383ffff */
[----:B------:R-:W-:Y:S05]  /*8d40*/  BRA `(.L_x_241) ;  /* 0xffffffb400447947 */ /* 0x000fea000383ffff */
.L_x_83:
[----:B------:R-:W-:-:S07]  /*8d50*/  MOV R0, UR4 ;  /* 0x0000000400007c02 */ /* 0x000fce0008000f00 */
.L_x_242:
[----:B-1----:R1:W2:Y:S02]  /*8d60*/  SYNCS.PHASECHK.TRANS64.TRYWAIT P0, [R0+URZ], R3 ;  /* 0x00000003000075a7 */ /* 0x0022a400080011ff */
[----:B--2---:R-:W-:Y:S05]  /*8d70*/  @!P0 NANOSLEEP.SYNCS 0x989680 ;  /* 0x009896800000895d */ /* 0x004fea0003900000 */
[----:B------:R-:W2:Y:S02]  /*8d80*/  @!P0 SYNCS.PHASECHK.TRANS64 P0, [R0+URZ], R3 ;  /* 0x00000003000085a7 */ /* 0x000ea400080010ff */
[----:B--2---:R-:W-:Y:S05]  /*8d90*/  @!P0 BRA `(.L_x_242) ;  /* 0xfffffffc00f08947 */ /* 0x004fea000383ffff */
[----:B------:R-:W-:Y:S05]  /*8da0*/  BRA `(.L_x_243) ;  /* 0xffffffb400507947 */ /* 0x000fea000383ffff */
.L_x_84:
[----:B------:R-:W-:-:S07]  /*8db0*/  MOV R0, UR4 ;  /* 0x0000000400007c02 */ /* 0x000fce0008000f00 */
.L_x_244:
[----:B-1----:R1:W2:Y:S02]  /*8dc0*/  SYNCS.PHASECHK.TRANS64.TRYWAIT P0, [R0+URZ], R3 ;  /* 0x00000003000075a7 */ /* 0x0022a400080011ff */
[----:B--2---:R-:W-:Y:S05]  /*8dd0*/  @!P0 NANOSLEEP.SYNCS 0x989680 ;  /* 0x009896800000895d */ /* 0x004fea0003900000 */
[----:B------:R-:W2:Y:S02]  /*8de0*/  @!P0 SYNCS.PHASECHK.TRANS64 P0, [R0+URZ], R3 ;  /* 0x00000003000085a7 */ /* 0x000ea400080010ff */
[----:B--2---:R-:W-:Y:S05]  /*8df0*/  @!P0 BRA `(.L_x_244) ;  /* 0xfffffffc00f08947 */ /* 0x004fea000383ffff */
[----:B------:R-:W-:Y:S05]  /*8e00*/  BRA `(.L_x_245) ;  /* 0xffffffb4005c7947 */ /* 0x000fea000383ffff */
.L_x_85:
[----:B------:R-:W-:-:S07]  /*8e10*/  MOV R0, UR4 ;  /* 0x0000000400007c02 */ /* 0x000fce0008000f00 */
.L_x_246:
[----:B-1----:R1:W2:Y:S02]  /*8e20*/  SYNCS.PHASECHK.TRANS64.TRYWAIT P0, [R0+URZ], R3 ;  /* 0x00000003000075a7 */ /* 0x0022a400080011ff */
[----:B--2---:R-:W-:Y:S05]  /*8e30*/  @!P0 NANOSLEEP.SYNCS 0x989680 ;  /* 0x009896800000895d */ /* 0x004fea0003900000 */
[----:B------:R-:W2:Y:S02]  /*8e40*/  @!P0 SYNCS.PHASECHK.TRANS64 P0, [R0+URZ], R3 ;  /* 0x00000003000085a7 */ /* 0x000ea400080010ff */
[----:B--2---:R-:W-:Y:S05]  /*8e50*/  @!P0 BRA `(.L_x_246) ;  /* 0xfffffffc00f08947 */ /* 0x004fea000383ffff */
[----:B------:R-:W-:Y:S05]  /*8e60*/  BRA `(.L_x_247) ;  /* 0xffffffb400687947 */ /* 0x000fea000383ffff */
.L_x_86:
[----:B------:R-:W-:-:S07]  /*8e70*/  MOV R0, UR4 ;  /* 0x0000000400007c02 */ /* 0x000fce0008000f00 */
.L_x_248:
[----:B-1----:R1:W2:Y:S02]  /*8e80*/  SYNCS.PHASECHK.TRANS64.TRYWAIT P0, [R0+URZ], R3 ;  /* 0x00000003000075a7 */ /* 0x0022a400080011ff */
[----:B--2---:R-:W-:Y:S05]  /*8e90*/  @!P0 NANOSLEEP.SYNCS 0x989680 ;  /* 0x009896800000895d */ /* 0x004fea0003900000 */
[----:B------:R-:W2:Y:S02]  /*8ea0*/  @!P0 SYNCS.PHASECHK.TRANS64 P0, [R0+URZ], R3 ;  /* 0x00000003000085a7 */ /* 0x000ea400080010ff */
[----:B--2---:R-:W-:Y:S05]  /*8eb0*/  @!P0 BRA `(.L_x_248) ;  /* 0xfffffffc00f08947 */ /* 0x004fea000383ffff */
[----:B------:R-:W-:Y:S05]  /*8ec0*/  BRA `(.L_x_249) ;  /* 0xffffffb400747947 */ /* 0x000fea000383ffff */
.L_x_87:
[----:B------:R-:W-:-:S07]  /*8ed0*/  MOV R0, UR4 ;  /* 0x0000000400007c02 */ /* 0x000fce0008000f00 */
.L_x_250:
[----:B-1----:R1:W2:Y:S02]  /*8ee0*/  SYNCS.PHASECHK.TRANS64.TRYWAIT P0, [R0+URZ], R3 ;  /* 0x00000003000075a7 */ /* 0x0022a400080011ff */
[----:B--2---:R-:W-:Y:S05]  /*8ef0*/  @!P0 NANOSLEEP.SYNCS 0x989680 ;  /* 0x009896800000895d */ /* 0x004fea0003900000 */
[----:B------:R-:W2:Y:S02]  /*8f00*/  @!P0 SYNCS.PHASECHK.TRANS64 P0, [R0+URZ], R3 ;  /* 0x00000003000085a7 */ /* 0x000ea400080010ff */
[----:B--2---:R-:W-:Y:S05]  /*8f10*/  @!P0 BRA `(.L_x_250) ;  /* 0xfffffffc00f08947 */ /* 0x004fea000383ffff */
[----:B------:R-:W-:Y:S05]  /*8f20*/  BRA `(.L_x_251) ;  /* 0xffffffb400807947 */ /* 0x000fea000383ffff */
.L_x_90:
[----:B-1----:R1:W2:Y:S02]  /*8f30*/  SYNCS.PHASECHK.TRANS64.TRYWAIT P0, [R2+URZ+0x3d0], R5 ;  /* 0x0003d005020075a7 */ /* 0x0022a400080011ff */
[----:B--2---:R-:W-:Y:S05]  /*8f40*/  @!P0 NANOSLEEP.SYNCS 0x989680 ;  /* 0x009896800000895d */ /* 0x004fea0003900000 */
[----:B------:R-:W2:Y:S02]  /*8f50*/  @!P0 SYNCS.PHASECHK.TRANS64 P0, [R2+URZ+0x3d0], R5 ;  /* 0x0003d005020085a7 */ /* 0x000ea400080010ff */
[----:B--2---:R-:W-:Y:S05]  /*8f60*/  @!P0 BRA `(.L_x_90) ;  /* 0xfffffffc00f08947 */ /* 0x004fea000383ffff */
[----:B------:R-:W-:Y:S05]  /*8f70*/  BRA `(.L_x_252) ;  /* 0xffffffb400dc7947 */ /* 0x000fea000383ffff */
.L_x_91:
[----:B------:R-:W-:-:S07]  /*8f80*/  MOV R2, UR5 ;  /* 0x0000000500027c02 */ /* 0x000fce0008000f00 */
.L_x_253:
[----:B-1----:R1:W2:Y:S02]  /*8f90*/  SYNCS.PHASECHK.TRANS64.TRYWAIT P0, [R2+URZ+0x380], R5 ;  /* 0x00038005020075a7 */ /* 0x0022a400080011ff */
[----:B--2---:R-:W-:Y:S05]  /*8fa0*/  @!P0 NANOSLEEP.SYNCS 0x989680 ;  /* 0x009896800000895d */ /* 0x004fea0003900000 */
[----:B------:R-:W2:Y:S02]  /*8fb0*/  @!P0 SYNCS.PHASECHK.TRANS64 P0, [R2+URZ+0x380], R5 ;  /* 0x00038005020085a7 */ /* 0x000ea400080010ff */
[----:B--2---:R-:W-:Y:S05]  /*8fc0*/  @!P0 BRA `(.L_x_253) ;  /* 0xfffffffc00f08947 */ /* 0x004fea000383ffff */
[----:B------:R-:W-:Y:S05]  /*8fd0*/  BRA `(.L_x_254) ;  /* 0xffffffb400ec7947 */ /* 0x000fea000383ffff */
.L_x_92:
[----:B-1----:R1:W2:Y:S02]  /*8fe0*/  SYNCS.PHASECHK.TRANS64.TRYWAIT P1, [R2+URZ+0x370], R5 ;  /* 0x00037005020075a7 */ /* 0x0022a400080211ff */
[----:B--2---:R-:W-:Y:S05]  /*8ff0*/  @!P1 NANOSLEEP.SYNCS 0x989680 ;  /* 0x009896800000995d */ /* 0x004fea0003900000 */
[----:B------:R-:W2:Y:S02]  /*9000*/  @!P1 SYNCS.PHASECHK.TRANS64 P1, [R2+URZ+0x370], R5 ;  /* 0x00037005020095a7 */ /* 0x000ea400080210ff */
[----:B--2---:R-:W-:Y:S05]  /*9010*/  @!P1 BRA `(.L_x_92) ;  /* 0xfffffffc00f09947 */ /* 0x004fea000383ffff */
[----:B------:R-:W-:Y:S05]  /*9020*/  BRA `(.L_x_255) ;  /* 0xffffffb8001c7947 */ /* 0x000fea000383ffff */
.L_x_95:
[----:B------:R-:W-:-:S07]  /*9030*/  MOV R0, UR5 ;  /* 0x0000000500007c02 */ /* 0x000fce0008000f00 */
.L_x_256:
[----:B-1----:R1:W2:Y:S02]  /*9040*/  SYNCS.PHASECHK.TRANS64.TRYWAIT P0, [R0+URZ+0x380], R3 ;  /* 0x00038003000075a7 */ /* 0x0022a400080011ff */
[----:B--2---:R-:W-:Y:S05]  /*9050*/  @!P0 NANOSLEEP.SYNCS 0x989680 ;  /* 0x009896800000895d */ /* 0x004fea0003900000 */
[----:B------:R-:W2:Y:S02]  /*9060*/  @!P0 SYNCS.PHASECHK.TRANS64 P0, [R0+URZ+0x380], R3 ;  /* 0x00038003000085a7 */ /* 0x000ea400080010ff */
[----:B--2---:R-:W-:Y:S05]  /*9070*/  @!P0 BRA `(.L_x_256) ;  /* 0xfffffffc00f08947 */ /* 0x004fea000383ffff */
[----:B------:R-:W-:Y:S05]  /*9080*/  BRA `(.L_x_94) ;  /* 0xffffffb800707947 */ /* 0x000fea000383ffff */
.L_x_102:
[----:B-1----:R1:W2:Y:S02]  /*9090*/  SYNCS.PHASECHK.TRANS64.TRYWAIT P1, [R0+URZ+0x370], R5 ;  /* 0x00037005000075a7 */ /* 0x0022a400080211ff */
[----:B--2---:R-:W-:Y:S05]  /*90a0*/  @!P1 NANOSLEEP.SYNCS 0x989680 ;  /* 0x009896800000995d */ /* 0x004fea0003900000 */
[----:B------:R-:W2:Y:S02]  /*90b0*/  @!P1 SYNCS.PHASECHK.TRANS64 P1, [R0+URZ+0x370], R5 ;  /* 0x00037005000095a7 */ /* 0x000ea400080210ff */
[----:B--2---:R-:W-:Y:S05]  /*90c0*/  @!P1 BRA `(.L_x_102) ;  /* 0xfffffffc00f09947 */ /* 0x004fea000383ffff */
[----:B------:R-:W-:Y:S05]  /*90d0*/  BRA `(.L_x_257) ;  /* 0xffffffbc00c87947 */ /* 0x000fea000383ffff */
.L_x_103:
[----:B------:R-:W-:-:S07]  /*90e0*/  MOV R3, UR9 ;  /* 0x0000000900037c02 */ /* 0x000fce0008000f00 */
.L_x_258:
[----:B-1----:R1:W2:Y:S02]  /*90f0*/  SYNCS.PHASECHK.TRANS64.TRYWAIT P0, [R3+URZ+0x3b0], R0 ;  /* 0x0003b000030075a7 */ /* 0x0022a400080011ff */
[----:B--2---:R-:W-:Y:S05]  /*9100*/  @!P0 NANOSLEEP.SYNCS 0x989680 ;  /* 0x009896800000895d */ /* 0x004fea0003900000 */
[----:B------:R-:W2:Y:S02]  /*9110*/  @!P0 SYNCS.PHASECHK.TRANS64 P0, [R3+URZ+0x3b0], R0 ;  /* 0x0003b000030085a7 */ /* 0x000ea400080010ff */
[----:B--2---:R-:W-:Y:S05]  /*9120*/  @!P0 BRA `(.L_x_258) ;  /* 0xfffffffc00f08947 */ /* 0x004fea000383ffff */
[----:B------:R-:W-:Y:S05]  /*9130*/  BRA `(.L_x_259) ;  /* 0xffffffbc00f87947 */ /* 0x000fea000383ffff */
.L_x_106:
[----:B------:R-:W-:Y:S07]  /*9140*/  MOV R0, UR7 ;  /* 0x0000000700007c02 */ /* 0x000fee0008000f00 */
.L_x_260:
[----:B-1----:R1:W2:Y:S02]  /*9150*/  SYNCS.PHASECHK.TRANS64.TRYWAIT P0, [R0+URZ], R3 ;  /* 0x00000003000075a7 */ /* 0x0022a400080011ff */
[----:B--2---:R-:W-:Y:S05]  /*9160*/  @!P0 NANOSLEEP.SYNCS 0x989680 ;  /* 0x009896800000895d */ /* 0x004fea0003900000 */
[----:B------:R-:W2:Y:S02]  /*9170*/  @!P0 SYNCS.PHASECHK.TRANS64 P0, [R0+URZ], R3 ;  /* 0x00000003000085a7 */ /* 0x000ea400080010ff */
[----:B--2---:R-:W-:Y:S05]  /*9180*/  @!P0 BRA `(.L_x_260) ;  /* 0xfffffffc00f08947 */ /* 0x004fea000383ffff */
[----:B------:R-:W-:Y:S05]  /*9190*/  BRA `(.L_x_105) ;  /* 0xffffffc000187947 */ /* 0x000fea000383ffff */
.L_x_109:
[----:B------:R-:W-:-:S07]  /*91a0*/  MOV R0, UR5 ;  /* 0x0000000500007c02 */ /* 0x000fce0008000f00 */
.L_x_261:
[----:B--2---:R2:W3:Y:S02]  /*91b0*/  SYNCS.PHASECHK.TRANS64.TRYWAIT P0, [R0+URZ], R3 ;  /* 0x00000003000075a7 */ /* 0x0044e400080011ff */
[----:B---3--:R-:W-:Y:S05]  /*91c0*/  @!P0 NANOSLEEP.SYNCS 0x989680 ;  /* 0x009896800000895d */ /* 0x008fea0003900000 */
[----:B------:R-:W3:Y:S02]  /*91d0*/  @!P0 SYNCS.PHASECHK.TRANS64 P0, [R0+URZ], R3 ;  /* 0x00000003000085a7 */ /* 0x000ee400080010ff */
[----:B---3--:R-:W-:Y:S05]  /*91e0*/  @!P0 BRA `(.L_x_261) ;  /* 0xfffffffc00f08947 */ /* 0x008fea000383ffff */
[----:B------:R-:W-:Y:S05]  /*91f0*/  BRA `(.L_x_262) ;  /* 0xffffffc000bc7947 */ /* 0x000fea000383ffff */
.L_x_110:
[----:B------:R-:W-:-:S07]  /*9200*/  MOV R0, UR5 ;  /* 0x0000000500007c02 */ /* 0x000fce0008000f00 */
.L_x_263:
[----:B--2---:R2:W3:Y:S02]  /*9210*/  SYNCS.PHASECHK.TRANS64.TRYWAIT P0, [R0+URZ], R3 ;  /* 0x00000003000075a7 */ /* 0x0044e400080011ff */
[----:B---3--:R-:W-:Y:S05]  /*9220*/  @!P0 NANOSLEEP.SYNCS 0x989680 ;  /* 0x009896800000895d */ /* 0x008fea0003900000 */
[----:B------:R-:W3:Y:S02]  /*9230*/  @!P0 SYNCS.PHASECHK.TRANS64 P0, [R0+URZ], R3 ;  /* 0x00000003000085a7 */ /* 0x000ee400080010ff */
[----:B---3--:R-:W-:Y:S05]  /*9240*/  @!P0 BRA `(.L_x_263) ;  /* 0xfffffffc00f08947 */ /* 0x008fea000383ffff */
[----:B------:R-:W-:Y:S05]  /*9250*/  BRA `(.L_x_264) ;  /* 0xffffffc000c87947 */ /* 0x000fea000383ffff */
.L_x_111:
[----:B------:R-:W-:-:S07]  /*9260*/  MOV R0, UR5 ;  /* 0x0000000500007c02 */ /* 0x000fce0008000f00 */
.L_x_265:
[----:B--2---:R2:W3:Y:S02]  /*9270*/  SYNCS.PHASECHK.TRANS64.TRYWAIT P0, [R0+URZ], R3 ;  /* 0x00000003000075a7 */ /* 0x0044e400080011ff */
[----:B---3--:R-:W-:Y:S05]  /*9280*/  @!P0 NANOSLEEP.SYNCS 0x989680 ;  /* 0x009896800000895d */ /* 0x008fea0003900000 */
[----:B------:R-:W3:Y:S02]  /*9290*/  @!P0 SYNCS.PHASECHK.TRANS64 P0, [R0+URZ], R3 ;  /* 0x00000003000085a7 */ /* 0x000ee400080010ff */
[----:B---3--:R-:W-:Y:S05]  /*92a0*/  @!P0 BRA `(.L_x_265) ;  /* 0xfffffffc00f08947 */ /* 0x008fea000383ffff */
[----:B------:R-:W-:Y:S05]  /*92b0*/  BRA `(.L_x_266) ;  /* 0xffffffc000d47947 */ /* 0x000fea000383ffff */
.L_x_112:
[----:B------:R-:W-:-:S07]  /*92c0*/  MOV R0, UR7 ;  /* 0x0000000700007c02 */ /* 0x000fce0008000f00 */
.L_x_267:
[----:B--2---:R2:W3:Y:S02]  /*92d0*/  SYNCS.PHASECHK.TRANS64.TRYWAIT P0, [R0+URZ], R3 ;  /* 0x00000003000075a7 */ /* 0x0044e400080011ff */
[----:B---3--:R-:W-:Y:S05]  /*92e0*/  @!P0 NANOSLEEP.SYNCS 0x989680 ;  /* 0x009896800000895d */ /* 0x008fea0003900000 */
[----:B------:R-:W3:Y:S02]  /*92f0*/  @!P0 SYNCS.PHASECHK.TRANS64 P0, [R0+URZ], R3 ;  /* 0x00000003000085a7 */ /* 0x000ee400080010ff */
[----:B---3--:R-:W-:Y:S05]  /*9300*/  @!P0 BRA `(.L_x_267) ;  /* 0xfffffffc00f08947 */ /* 0x008fea000383ffff */
[----:B------:R-:W-:Y:S05]  /*9310*/  BRA `(.L_x_268) ;  /* 0xffffffc000e07947 */ /* 0x000fea000383ffff */
.L_x_117:
[----:B--2---:R2:W3:Y:S02]  /*9320*/  SYNCS.PHASECHK.TRANS64.TRYWAIT P0, [R0+URZ+0x370], R3 ;  /* 0x00037003000075a7 */ /* 0x0044e400080011ff */
[----:B---3--:R-:W-:Y:S05]  /*9330*/  @!P0 NANOSLEEP.SYNCS 0x989680 ;  /* 0x009896800000895d */ /* 0x008fea0003900000 */
[----:B------:R-:W3:Y:S02]  /*9340*/  @!P0 SYNCS.PHASECHK.TRANS64 P0, [R0+URZ+0x370], R3 ;  /* 0x00037003000085a7 */ /* 0x000ee400080010ff */
[----:B---3--:R-:W-:Y:S05]  /*9350*/  @!P0 BRA `(.L_x_117) ;  /* 0xfffffffc00f08947 */ /* 0x008fea000383ffff */
[----:B------:R-:W-:Y:S05]  /*9360*/  BRA `(.L_x_269) ;  /* 0xffffffc400d87947 */ /* 0x000fea000383ffff */
.L_x_120:
[----:B------:R-:W-:Y:S07]  /*9370*/  MOV R0, UR13 ;  /* 0x0000000d00007c02 */ /* 0x000fee0008000f00 */
.L_x_270:
[----:B--2---:R2:W3:Y:S02]  /*9380*/  SYNCS.PHASECHK.TRANS64.TRYWAIT P0, [R0+URZ+0x368], R3 ;  /* 0x00036803000075a7 */ /* 0x0044e400080011ff */
[----:B---3--:R-:W-:Y:S05]  /*9390*/  @!P0 NANOSLEEP.SYNCS 0x989680 ;  /* 0x009896800000895d */ /* 0x008fea0003900000 */
[----:B------:R-:W3:Y:S02]  /*93a0*/  @!P0 SYNCS.PHASECHK.TRANS64 P0, [R0+URZ+0x368], R3 ;  /* 0x00036803000085a7 */ /* 0x000ee400080010ff */
[----:B---3--:R-:W-:Y:S05]  /*93b0*/  @!P0 BRA `(.L_x_270) ;  /* 0xfffffffc00f08947 */ /* 0x008fea000383ffff */
[----:B------:R-:W-:Y:S05]  /*93c0*/  BRA `(.L_x_119) ;  /* 0xffffffc800c07947 */ /* 0x000fea000383ffff */
.L_x_123:
[----:B------:R-:W-:Y:S07]  /*93d0*/  MOV R0, UR14 ;  /* 0x0000000e00007c02 */ /* 0x000fee0008000f00 */
.L_x_271:
[----:B-1----:R1:W2:Y:S02]  /*93e0*/  SYNCS.PHASECHK.TRANS64.TRYWAIT P2, [R0+URZ+0x350], R11 ;  /* 0x0003500b000075a7 */ /* 0x0022a400080411ff */
[----:B--2---:R-:W-:Y:S05]  /*93f0*/  @!P2 NANOSLEEP.SYNCS 0x989680 ;  /* 0x009896800000a95d */ /* 0x004fea0003900000 */
[----:B------:R-:W2:Y:S02]  /*9400*/  @!P2 SYNCS.PHASECHK.TRANS64 P2, [R0+URZ+0x350], R11 ;  /* 0x0003500b0000a5a7 */ /* 0x000ea400080410ff */
[----:B--2---:R-:W-:Y:S05]  /*9410*/  @!P2 BRA `(.L_x_271) ;  /* 0xfffffffc00f0a947 */ /* 0x004fea000383ffff */
[----:B------:R-:W-:Y:S05]  /*9420*/  BRA `(.L_x_272) ;  /* 0xffffffcc005c7947 */ /* 0x000fea000383ffff */
.L_x_125:
[----:B------:R-:W-:-:S07]  /*9430*/  MOV R0, UR4 ;  /* 0x0000000400007c02 */ /* 0x000fce0008000f00 */
.L_x_273:
[----:B-1----:R1:W3:Y:S02]  /*9440*/  SYNCS.PHASECHK.TRANS64.TRYWAIT P0, [R0+URZ], R3 ;  /* 0x00000003000075a7 */ /* 0x0022e400080011ff */
[----:B---3--:R-:W-:Y:S05]  /*9450*/  @!P0 NANOSLEEP.SYNCS 0x989680 ;  /* 0x009896800000895d */ /* 0x008fea0003900000 */
[----:B------:R-:W3:Y:S02]  /*9460*/  @!P0 SYNCS.PHASECHK.TRANS64 P0, [R0+URZ], R3 ;  /* 0x00000003000085a7 */ /* 0x000ee400080010ff */
[----:B---3--:R-:W-:Y:S05]  /*9470*/  @!P0 BRA `(.L_x_273) ;  /* 0xfffffffc00f08947 */ /* 0x008fea000383ffff */
[----:B------:R-:W-:Y:S05]  /*9480*/  BRA `(.L_x_274) ;  /* 0xffffffcc00f87947 */ /* 0x000fea000383ffff */
.L_x_127:
[----:B--2---:R2:W4:Y:S02]  /*9490*/  SYNCS.PHASECHK.TRANS64.TRYWAIT P0, [R0+URZ+0x370], R3 ;  /* 0x00037003000075a7 */ /* 0x00452400080011ff */
[----:B----4-:R-:W-:Y:S05]  /*94a0*/  @!P0 NANOSLEEP.SYNCS 0x989680 ;  /* 0x009896800000895d */ /* 0x010fea0003900000 */
[----:B------:R-:W4:Y:S02]  /*94b0*/  @!P0 SYNCS.PHASECHK.TRANS64 P0, [R0+URZ+0x370], R3 ;  /* 0x00037003000085a7 */ /* 0x000f2400080010ff */
[----:B----4-:R-:W-:Y:S05]  /*94c0*/  @!P0 BRA `(.L_x_127) ;  /* 0xfffffffc00f08947 */ /* 0x010fea000383ffff */
[----:B------:R-:W-:Y:S05]  /*94d0*/  BRA `(.L_x_275) ;  /* 0xffffffd000c07947 */ /* 0x000fea000383ffff */
.L_x_133:
[----:B------:R-:W-:Y:S07]  /*94e0*/  MOV R0, UR5 ;  /* 0x0000000500007c02 */ /* 0x000fee0008000f00 */
.L_x_276:
[----:B-1----:R1:W2:Y:S02]  /*94f0*/  SYNCS.PHASECHK.TRANS64.TRYWAIT P0, [R0+URZ+0x340], R9 ;  /* 0x00034009000075a7 */ /* 0x0022a400080011ff */
[----:B--2---:R-:W-:Y:S05]  /*9500*/  @!P0 NANOSLEEP.SYNCS 0x989680 ;  /* 0x009896800000895d */ /* 0x004fea0003900000 */
[----:B------:R-:W2:Y:S02]  /*9510*/  @!P0 SYNCS.PHASECHK.TRANS64 P0, [R0+URZ+0x340], R9 ;  /* 0x00034009000085a7 */ /* 0x000ea400080010ff */
[----:B--2---:R-:W-:Y:S05]  /*9520*/  @!P0 BRA `(.L_x_276) ;  /* 0xfffffffc00f08947 */ /* 0x004fea000383ffff */
[----:B------:R-:W-:Y:S05]  /*9530*/  BRA `(.L_x_132) ;  /* 0xffffffdc00007947 */ /* 0x000fea000383ffff */
.L_x_135:
[----:B------:R-:W-:Y:S07]  /*9540*/  MOV R0, UR53 ;  /* 0x0000003500007c02 */ /* 0x000fee0008000f00 */
.L_x_277:
[----:B-1----:R1:W3:Y:S02]  /*9550*/  SYNCS.PHASECHK.TRANS64.TRYWAIT P1, [R0+URZ+0x390], R11 ;  /* 0x0003900b000075a7 */ /* 0x0022e400080211ff */
[----:B---3--:R-:W-:Y:S05]  /*9560*/  @!P1 NANOSLEEP.SYNCS 0x989680 ;  /* 0x009896800000995d */ /* 0x008fea0003900000 */
[----:B------:R-:W3:Y:S02]  /*9570*/  @!P1 SYNCS.PHASECHK.TRANS64 P1, [R0+URZ+0x390], R11 ;  /* 0x0003900b000095a7 */ /* 0x000ee400080210ff */
[----:B---3--:R-:W-:Y:S05]  /*9580*/  @!P1 BRA `(.L_x_277) ;  /* 0xfffffffc00f09947 */ /* 0x008fea000383ffff */
[----:B------:R-:W-:Y:S05]  /*9590*/  BRA `(.L_x_134) ;  /* 0xffffffdc00387947 */ /* 0x000fea000383ffff */
        .weak           $__internal_0_$__cuda_sm10x_tcgen05_guardrail_trap_col_being_dealloced_not_returned_by_alloc
        .type           $__internal_0_$__cuda_sm10x_tcgen05_guardrail_trap_col_being_dealloced_not_returned_by_alloc,@function
        .size           $__internal_0_$__cuda_sm10x_tcgen05_guardrail_trap_col_being_dealloced_not_returned_by_alloc,($__internal_1_$__cuda_sm10x_tcgen05_guardrail_trap_phase_invalid_during_alloc - $__internal_0_$__cuda_sm10x_tcgen05_guardrail_trap_col_being_dealloced_not_returned_by_alloc)
$__internal_0_$__cuda_sm10x_tcgen05_guardrail_trap_col_being_dealloced_not_returned_by_alloc:
[----:B------:R-:W-:Y:S05]  /*95a0*/  BPT.TRAP 0x1 ;  /* 0x000000040000795c */ /* 0x000fea0000300000 */
[----:B------:R-:W-:-:S04]  /*95b0*/  HFMA2 R3, -RZ, RZ, 0, 0 ;  /* 0x00000000ff037431 */ /* 0x000fc800000001ff */
[----:B------:R-:W-:Y:S05]  /*95c0*/  RET.REL.NODEC R2 `(_ZN7cutlass13device_kernelINS_4gemm6kernel13GemmUniversalIN4cute5tupleIJiiiiEEENS1_10collective13CollectiveMmaINS1_35MainloopSm100TmaUmmaWarpSpecializedILi52ELi2ELi4ENS5_IJNS4_1CILi1EEESB_SB_EEEEENS5_IJNSA_ILi128EEENSA_ILi8EEENSA_ILi16EEEEEENS_10bfloat16_tENS5_IJlSB_lEEESI_SJ_NS4_8TiledMMAINS4_8MMA_AtomIJNS4_20SM100_MMA_F16BF16_SSISI_SI_fLi128ELi8ELNS4_4UMMA5MajorE0ELSO_0ELNSN_7ScaleInE0ELSP_0EEEEEENS4_6LayoutISC_NS5_IJNSA_ILi0EEEST_ST_EEEEENS5_IJNS4_10UnderscoreESW_SW_EEEEENS4_13SM90_TMA_LOADENS4_14ComposedLayoutINS4_7SwizzleILi1ELi4ELi3EEENS4_18smem_ptr_flag_bitsILi16EEENSS_INS5_IJSF_SG_EEENS5_IJSG_SB_EEEEEEEvNS4_8identityESZ_S18_vS19_EENS_8epilogue10collective18CollectiveEpilogueINS1B_23Sm100TmaWarpSpecializedILi2ELi1ELi8ELb1ELb0EEEJSH_NS5_IJNSS_ISE_SB_EENSS_ISF_SB_EEEEESI_SJ_SI_SJ_NS1B_6fusion15FusionCallbacksIS1F_NS1J_17LinearCombinationISI_fSI_fLNS_15FloatRoundStyleE2EEESH_S1I_JEEENS4_5SM1004TMEM4LOAD25SM100_TMEM_LOAD_32dp32b8xESZ_NS10_INS11_ILi0ELi4ELi3EEES14_NSS_INS5_IJSF_SF_EEENS5_IJSF_SB_EEEEEEENS4_39AutoVectorizingCopyWithAssumedAlignmentILi128EEENS4_14SM90_TMA_STOREES1X_S1Z_S1Z_EEEvvEEEEvNT_6ParamsE) ;  /* 0xffffff68028c7950 */ /* 0x000fea0003c3ffff */
        .weak           $__internal_1_$__cuda_sm10x_tcgen05_guardrail_trap_phase_invalid_during_alloc
        .type           $__internal_1_$__cuda_sm10x_tcgen05_guardrail_trap_phase_invalid_during_alloc,@function
        .size           $__internal_1_$__cuda_sm10x_tcgen05_guardrail_trap_phase_invalid_during_alloc,($__internal_2_$__cuda_sm10x_tcgen05_guardrail_trap_unallocated_columns_being_dealloced - $__internal_1_$__cuda_sm10x_tcgen05_guardrail_trap_phase_invalid_during_alloc)
$__internal_1_$__cuda_sm10x_tcgen05_guardrail_trap_phase_invalid_during_alloc:
[----:B------:R-:W-:Y:S05]  /*95d0*/  BPT.TRAP 0x1 ;  /* 0x000000040000795c */ /* 0x000fea0000300000 */
[----:B------:R-:W-:-:S04]  /*95e0*/  MOV R3, 0x0 ;  /* 0x0000000000037802 */ /* 0x000fc80000000f00 */
[----:B------:R-:W-:Y:S05]  /*95f0*/  RET.REL.NODEC R2 `(_ZN7cutlass13device_kernelINS_4gemm6kernel13GemmUniversalIN4cute5tupleIJiiiiEEENS1_10collective13CollectiveMmaINS1_35MainloopSm100TmaUmmaWarpSpecializedILi52ELi2ELi4ENS5_IJNS4_1CILi1EEESB_SB_EEEEENS5_IJNSA_ILi128EEENSA_ILi8EEENSA_ILi16EEEEEENS_10bfloat16_tENS5_IJlSB_lEEESI_SJ_NS4_8TiledMMAINS4_8MMA_AtomIJNS4_20SM100_MMA_F16BF16_SSISI_SI_fLi128ELi8ELNS4_4UMMA5MajorE0ELSO_0ELNSN_7ScaleInE0ELSP_0EEEEEENS4_6LayoutISC_NS5_IJNSA_ILi0EEEST_ST_EEEEENS5_IJNS4_10UnderscoreESW_SW_EEEEENS4_13SM90_TMA_LOADENS4_14ComposedLayoutINS4_7SwizzleILi1ELi4ELi3EEENS4_18smem_ptr_flag_bitsILi16EEENSS_INS5_IJSF_SG_EEENS5_IJSG_SB_EEEEEEEvNS4_8identityESZ_S18_vS19_EENS_8epilogue10collective18CollectiveEpilogueINS1B_23Sm100TmaWarpSpecializedILi2ELi1ELi8ELb1ELb0EEEJSH_NS5_IJNSS_ISE_SB_EENSS_ISF_SB_EEEEESI_SJ_SI_SJ_NS1B_6fusion15FusionCallbacksIS1F_NS1J_17LinearCombinationISI_fSI_fLNS_15FloatRoundStyleE2EEESH_S1I_JEEENS4_5SM1004TMEM4LOAD25SM100_TMEM_LOAD_32dp32b8xESZ_NS10_INS11_ILi0ELi4ELi3EEES14_NSS_INS5_IJSF_SF_EEENS5_IJSF_SB_EEEEEEENS4_39AutoVectorizingCopyWithAssumedAlignmentILi128EEENS4_14SM90_TMA_STOREES1X_S1Z_S1Z_EEEvvEEEEvNT_6ParamsE) ;  /* 0xffffff6802807950 */ /* 0x000fea0003c3ffff */
        .weak           $__internal_2_$__cuda_sm10x_tcgen05_guardrail_trap_unallocated_columns_being_dealloced
        .type           $__internal_2_$__cuda_sm10x_tcgen05_guardrail_trap_unallocated_columns_being_dealloced,@function
        .size           $__internal_2_$__cuda_sm10x_tcgen05_guardrail_trap_unallocated_columns_being_dealloced,(.L_x_279 - $__internal_2_$__cuda_sm10x_tcgen05_guardrail_trap_unallocated_columns_being_dealloced)
$__internal_2_$__cuda_sm10x_tcgen05_guardrail_trap_unallocated_columns_being_dealloced:
[----:B------:R-:W-:Y:S05]  /*9600*/  BPT.TRAP 0x1 ;  /* 0x000000040000795c */ /* 0x000fea0000300000 */
[----:B------:R-:W-:-:S04]  /*9610*/  HFMA2 R3, -RZ, RZ, 0, 0 ;  /* 0x00000000ff037431 */ /* 0x000fc800000001ff */
[----:B------:R-:W-:Y:S05]  /*9620*/  RET.REL.NODEC R2 `(_ZN7cutlass13device_kernelINS_4gemm6kernel13GemmUniversalIN4cute5tupleIJiiiiEEENS1_10collective13CollectiveMmaINS1_35MainloopSm100TmaUmmaWarpSpecializedILi52ELi2ELi4ENS5_IJNS4_1CILi1EEESB_SB_EEEEENS5_IJNSA_ILi128EEENSA_ILi8EEENSA_ILi16EEEEEENS_10bfloat16_tENS5_IJlSB_lEEESI_SJ_NS4_8TiledMMAINS4_8MMA_AtomIJNS4_20SM100_MMA_F16BF16_SSISI_SI_fLi128ELi8ELNS4_4UMMA5MajorE0ELSO_0ELNSN_7ScaleInE0ELSP_0EEEEEENS4_6LayoutISC_NS5_IJNSA_ILi0EEEST_ST_EEEEENS5_IJNS4_10UnderscoreESW_SW_EEEEENS4_13SM90_TMA_LOADENS4_14ComposedLayoutINS4_7SwizzleILi1ELi4ELi3EEENS4_18smem_ptr_flag_bitsILi16EEENSS_INS5_IJSF_SG_EEENS5_IJSG_SB_EEEEEEEvNS4_8identityESZ_S18_vS19_EENS_8epilogue10collective18CollectiveEpilogueINS1B_23Sm100TmaWarpSpecializedILi2ELi1ELi8ELb1ELb0EEEJSH_NS5_IJNSS_ISE_SB_EENSS_ISF_SB_EEEEESI_SJ_SI_SJ_NS1B_6fusion15FusionCallbacksIS1F_NS1J_17LinearCombinationISI_fSI_fLNS_15FloatRoundStyleE2EEESH_S1I_JEEENS4_5SM1004TMEM4LOAD25SM100_TMEM_LOAD_32dp32b8xESZ_NS10_INS11_ILi0ELi4ELi3EEES14_NSS_INS5_IJSF_SF_EEENS5_IJSF_SB_EEEEEEENS4_39AutoVectorizingCopyWithAssumedAlignmentILi128EEENS4_14SM90_TMA_STOREES1X_S1Z_S1Z_EEEvvEEEEvNT_6ParamsE) ;  /* 0xffffff6802747950 */ /* 0x000fea0003c3ffff */
.L_x_278:
[----:B------:R-:W-:-:S00]  /*9630*/  BRA `(.L_x_278) ;  /* 0xfffffffc00fc7947 */ /* 0x000fc0000383ffff */
[----:B------:R-:W-:-:S00]  /*9640*/  NOP ;  /* 0x0000000000007918 */ /* 0x000fc00000000000 */
        /* <DEDUP_REMOVED lines=11> */
.L_x_279:


//--------------------- .nv.global.init           --------------------------
	.section	.nv.global.init,"aw",@progbits
.nv.global.init:
	.type		$str$26,@object
	.size		$str$26,($str$25 - $str$26)
$str$26:
        /*0000*/ 	.byte	0x2f, 0x74, 0x6d, 0x70, 0x2f, 0x63, 0x75, 0x74, 0x6c, 0x61, 0x73, 0x73, 0x5f, 0x73, 0x77, 0x65
        /*0010*/ 	.byte	0x65, 0x70, 0x5f, 0x73, 0x72, 0x63, 0x2f, 0x69, 0x6e, 0x63, 0x6c, 0x75, 0x64, 0x65, 0x2f, 0x63
        /*0020*/ 	.byte	0x75, 0x74, 0x65, 0x2f, 0x61, 0x74, 0x6f, 0x6d, 0x2f, 0x63, 0x6f, 0x70, 0x79, 0x5f, 0x74, 0x72
        /*0030*/ 	.byte	0x61, 0x69, 0x74, 0x73, 0x5f, 0x73, 0x6d, 0x31, 0x30, 0x30, 0x2e, 0x68, 0x70, 0x70, 0x00
	.type		$str$25,@object
	.size		$str$25,(__unnamed_1 - $str$25)
$str$25:
        /*003f*/ 	.byte	0x28, 0x28, 0x75, 0x69, 0x6e, 0x74, 0x33, 0x32, 0x5f, 0x74, 0x28, 0x74, 0x68, 0x72, 0x65, 0x61
        /*004f*/ 	.byte	0x64, 0x49, 0x64, 0x78, 0x2e, 0x78, 0x29, 0x20, 0x2f, 0x20, 0x33, 0x32, 0x29, 0x20, 0x25, 0x20
        /*005f*/ 	.byte	0x34, 0x29, 0x20, 0x3d, 0x3d, 0x20, 0x28, 0x28, 0x28, 0x74, 0x6d, 0x65, 0x6d, 0x5f, 0x61, 0x64
        /*006f*/ 	.byte	0x64, 0x72, 0x20, 0x3e, 0x3e, 0x20, 0x31, 0x36, 0x29, 0x20, 0x2f, 0x20, 0x33, 0x32, 0x29, 0x20
        /*007f*/ 	.byte	0x25, 0x20, 0x34, 0x29, 0x00
	.type		__unnamed_1,@object
	.size		__unnamed_1,(.L_1 - __unnamed_1)
__unnamed_1:
        /*0084*/ 	.byte	0x63, 0x6f, 0x6e, 0x73, 0x74, 0x65, 0x78, 0x70, 0x72, 0x20, 0x76, 0x6f, 0x69, 0x64, 0x20, 0x63
        /* <DEDUP_REMOVED lines=36> */
        /*02d4*/ 	.byte	0x30, 0x3e, 0x3e, 0x3e, 0x3e, 0x5d, 0x00
.L_1:


//--------------------- .nv.shared._ZN7cutlass13device_kernelINS_4gemm6kernel13GemmUniversalIN4cute5tupleIJiiiiEEENS1_10collective13CollectiveMmaINS1_35MainloopSm100TmaUmmaWarpSpecializedILi52ELi2ELi4ENS5_IJNS4_1CILi1EEESB_SB_EEEEENS5_IJNSA_ILi128EEENSA_ILi8EEENSA_ILi16EEEEEENS_10bfloat16_tENS5_IJlSB_lEEESI_SJ_NS4_8TiledMMAINS4_8MMA_AtomIJNS4_20SM100_MMA_F16BF16_SSISI_SI_fLi128ELi8ELNS4_4UMMA5MajorE0ELSO_0ELNSN_7ScaleInE0ELSP_0EEEEEENS4_6LayoutISC_NS5_IJNSA_ILi0EEEST_ST_EEEEENS5_IJNS4_10UnderscoreESW_SW_EEEEENS4_13SM90_TMA_LOADENS4_14ComposedLayoutINS4_7SwizzleILi1ELi4ELi3EEENS4_18smem_ptr_flag_bitsILi16EEENSS_INS5_IJSF_SG_EEENS5_IJSG_SB_EEEEEEEvNS4_8identityESZ_S18_vS19_EENS_8epilogue10collective18CollectiveEpilogueINS1B_23Sm100TmaWarpSpecializedILi2ELi1ELi8ELb1ELb0EEEJSH_NS5_IJNSS_ISE_SB_EENSS_ISF_SB_EEEEESI_SJ_SI_SJ_NS1B_6fusion15FusionCallbacksIS1F_NS1J_17LinearCombinationISI_fSI_fLNS_15FloatRoundStyleE2EEESH_S1I_JEEENS4_5SM1004TMEM4LOAD25SM100_TMEM_LOAD_32dp32b8xESZ_NS10_INS11_ILi0ELi4ELi3EEES14_NSS_INS5_IJSF_SF_EEENS5_IJSF_SB_EEEEEEENS4_39AutoVectorizingCopyWithAssumedAlignmentILi128EEENS4_14SM90_TMA_STOREES1X_S1Z_S1Z_EEEvvEEEEvNT_6ParamsE --------------------------
	.section	.nv.shared._ZN7cutlass13device_kernelINS_4gemm6kernel13GemmUniversalIN4cute5tupleIJiiiiEEENS1_10collective13CollectiveMmaINS1_35MainloopSm100TmaUmmaWarpSpecializedILi52ELi2ELi4ENS5_IJNS4_1CILi1EEESB_SB_EEEEENS5_IJNSA_ILi128EEENSA_ILi8EEENSA_ILi16EEEEEENS_10bfloat16_tENS5_IJlSB_lEEESI_SJ_NS4_8TiledMMAINS4_8MMA_AtomIJNS4_20SM100_MMA_F16BF16_SSISI_SI_fLi128ELi8ELNS4_4UMMA5MajorE0ELSO_0ELNSN_7ScaleInE0ELSP_0EEEEEENS4_6LayoutISC_NS5_IJNSA_ILi0EEEST_ST_EEEEENS5_IJNS4_10UnderscoreESW_SW_EEEEENS4_13SM90_TMA_LOADENS4_14ComposedLayoutINS4_7SwizzleILi1ELi4ELi3EEENS4_18smem_ptr_flag_bitsILi16EEENSS_INS5_IJSF_SG_EEENS5_IJSG_SB_EEEEEEEvNS4_8identityESZ_S18_vS19_EENS_8epilogue10collective18CollectiveEpilogueINS1B_23Sm100TmaWarpSpecializedILi2ELi1ELi8ELb1ELb0EEEJSH_NS5_IJNSS_ISE_SB_EENSS_ISF_SB_EEEEESI_SJ_SI_SJ_NS1B_6fusion15FusionCallbacksIS1F_NS1J_17LinearCombinationISI_fSI_fLNS_15FloatRoundStyleE2EEESH_S1I_JEEENS4_5SM1004TMEM4LOAD25SM100_TMEM_LOAD_32dp32b8xESZ_NS10_INS11_ILi0ELi4ELi3EEES14_NSS_INS5_IJSF_SF_EEENS5_IJSF_SB_EEEEEEENS4_39AutoVectorizingCopyWithAssumedAlignmentILi128EEENS4_14SM90_TMA_STOREES1X_S1Z_S1Z_EEEvvEEEEvNT_6ParamsE,"aw",@nobits
	.sectionflags	@""
	.align	16
	.zero		1024


//--------------------- .nv.shared.reserved.0     --------------------------
	.section	.nv.shared.reserved.0,"aw",@nobits
	.weak		__nv_reservedSMEM_offset_0_alias
	.size		__nv_reservedSMEM_offset_0_alias, 0, 64
	.other		__nv_reservedSMEM_offset_0_alias,@"STO_CUDA_RESERVED_SHARED STV_DEFAULT"
__nv_reservedSMEM_offset_0_alias:
	.zero		0
.nv.shared.reserved.0:
	.zero		64
	.weak		__nv_reservedSMEM_tcgen05_partition
	.type		__nv_reservedSMEM_tcgen05_partition,@object
	.size		__nv_reservedSMEM_tcgen05_partition,(.L_0 - __nv_reservedSMEM_tcgen05_partition)
__nv_reservedSMEM_tcgen05_partition:
	.zero		32
.L_0:


//--------------------- .nv.global                --------------------------
	.section	.nv.global,"aw",@nobits
.nv.global:
	.type		_ZN39_INTERNAL_e610b1db_4_k_cu_af755d36_92914cute1_E,@object
	.size		_ZN39_INTERNAL_e610b1db_4_k_cu_af755d36_92914cute1_E,(_ZN39_INTERNAL_e610b1db_4_k_cu_af755d36_92914cuda3std3__45__cpo6cbeginE - _ZN39_INTERNAL_e610b1db_4_k_cu_af755d36_92914cute1_E)
_ZN39_INTERNAL_e610b1db_4_k_cu_af755d36_92914cute1_E:
	.zero		1
	.type		_ZN39_INTERNAL_e610b1db_4_k_cu_af755d36_92914cuda3std3__45__cpo6cbeginE,@object
	.size		_ZN39_INTERNAL_e610b1db_4_k_cu_af755d36_92914cuda3std3__45__cpo6cbeginE,(_ZN39_INTERNAL_e610b1db_4_k_cu_af755d36_92914cuda3std3__48in_placeE - _ZN39_INTERNAL_e610b1db_4_k_cu_af755d36_92914cuda3std3__45__cpo6cbeginE)
_ZN39_INTERNAL_e610b1db_4_k_cu_af755d36_92914cuda3std3__45__cpo6cbeginE:
	.zero		1
	.type		_ZN39_INTERNAL_e610b1db_4_k_cu_af755d36_92914cuda3std3__48in_placeE,@object
	.size		_ZN39_INTERNAL_e610b1db_4_k_cu_af755d36_92914cuda3std3__48in_placeE,(_ZN39_INTERNAL_e610b1db_4_k_cu_af755d36_92914cuda3std6ranges3__45__cpo9iter_moveE - _ZN39_INTERNAL_e610b1db_4_k_cu_af755d36_92914cuda3std3__48in_placeE)
_ZN39_INTERNAL_e610b1db_4_k_cu_af755d36_92914cuda3std3__48in_placeE:
	.zero		1
	.type		_ZN39_INTERNAL_e610b1db_4_k_cu_af755d36_92914cuda3std6ranges3__45__cpo9iter_moveE,@object
	.size		_ZN39_INTERNAL_e610b1db_4_k_cu_af755d36_92914cuda3std6ranges3__45__cpo9iter_moveE,(_ZN39_INTERNAL_e610b1db_4_k_cu_af755d36_92914cuda3std3__45__cpo5beginE - _ZN39_INTERNAL_e610b1db_4_k_cu_af755d36_92914cuda3std6ranges3__45__cpo9iter_moveE)
_ZN39_INTERNAL_e610b1db_4_k_cu_af755d36_92914cuda3std6ranges3__45__cpo9iter_moveE:
	.zero		1
	.type		_ZN39_INTERNAL_e610b1db_4_k_cu_af755d36_92914cuda3std3__45__cpo5beginE,@object
	.size		_ZN39_INTERNAL_e610b1db_4_k_cu_af755d36_92914cuda3std3__45__cpo5beginE,(_ZN39_INTERNAL_e610b1db_4_k_cu_af755d36_92914cuda3std3__441_GLOBAL__N__e610b1db_4_k_cu_af755d36_92916ignoreE - _ZN39_INTERNAL_e610b1db_4_k_cu_af755d36_92914cuda3std3__45__cpo5beginE)
_ZN39_INTERNAL_e610b1db_4_k_cu_af755d36_92914cuda3std3__45__cpo5beginE:
	.zero		1
	.type		_ZN39_INTERNAL_e610b1db_4_k_cu_af755d36_92914cuda3std3__441_GLOBAL__N__e610b1db_4_k_cu_af755d36_92916ignoreE,@object
	.size		_ZN39_INTERNAL_e610b1db_4_k_cu_af755d36_92914cuda3std3__441_GLOBAL__N__e610b1db_4_k_cu_af755d36_92916ignoreE,(_ZN39_INTERNAL_e610b1db_4_k_cu_af755d36_92914cute7productE - _ZN39_INTERNAL_e610b1db_4_k_cu_af755d36_92914cuda3std3__441_GLOBAL__N__e610b1db_4_k_cu_af755d36_92916ignoreE)
_ZN39_INTERNAL_e610b1db_4_k_cu_af755d36_92914cuda3std3__441_GLOBAL__N__e610b1db_4_k_cu_af755d36_92916ignoreE:
	.zero		1
	.type		_ZN39_INTERNAL_e610b1db_4_k_cu_af755d36_92914cute7productE,@object
	.size		_ZN39_INTERNAL_e610b1db_4_k_cu_af755d36_92914cute7productE,(_ZN39_INTERNAL_e610b1db_4_k_cu_af755d36_92914cuda3std3__45__cpo3endE - _ZN39_INTERNAL_e610b1db_4_k_cu_af755d36_92914cute7productE)
_ZN39_INTERNAL_e610b1db_4_k_cu_af755d36_92914cute7productE:
	.zero		1
	.type		_ZN39_INTERNAL_e610b1db_4_k_cu_af755d36_92914cuda3std3__45__cpo3endE,@object
	.size		_ZN39_INTERNAL_e610b1db_4_k_cu_af755d36_92914cuda3std3__45__cpo3endE,(_ZN39_INTERNAL_e610b1db_4_k_cu_af755d36_92914cuda3std3__419piecewise_constructE - _ZN39_INTERNAL_e610b1db_4_k_cu_af755d36_92914cuda3std3__45__cpo3endE)
_ZN39_INTERNAL_e610b1db_4_k_cu_af755d36_92914cuda3std3__45__cpo3endE:
	.zero		1
	.type		_ZN39_INTERNAL_e610b1db_4_k_cu_af755d36_92914cuda3std3__419piecewise_constructE,@object
	.size		_ZN39_INTERNAL_e610b1db_4_k_cu_af755d36_92914cuda3std3__419piecewise_constructE,(_ZN39_INTERNAL_e610b1db_4_k_cu_af755d36_92914cuda3std3__45__cpo4cendE - _ZN39_INTERNAL_e610b1db_4_k_cu_af755d36_92914cuda3std3__419piecewise_constructE)
_ZN39_INTERNAL_e610b1db_4_k_cu_af755d36_92914cuda3std3__419piecewise_constructE:
	.zero		1
	.type		_ZN39_INTERNAL_e610b1db_4_k_cu_af755d36_92914cuda3std3__45__cpo4cendE,@object
	.size		_ZN39_INTERNAL_e610b1db_4_k_cu_af755d36_92914cuda3std3__45__cpo4cendE,(_ZN39_INTERNAL_e610b1db_4_k_cu_af755d36_92914cuda3std6ranges3__45__cpo4swapE - _ZN39_INTERNAL_e610b1db_4_k_cu_af755d36_92914cuda3std3__45__cpo4cendE)
_ZN39_INTERNAL_e610b1db_4_k_cu_af755d36_92914cuda3std3__45__cpo4cendE:
	.zero		1
	.type		_ZN39_INTERNAL_e610b1db_4_k_cu_af755d36_92914cuda3std6ranges3__45__cpo4swapE,@object
	.size		_ZN39_INTERNAL_e610b1db_4_k_cu_af755d36_92914cuda3std6ranges3__45__cpo4swapE,(.L_9 - _ZN39_INTERNAL_e610b1db_4_k_cu_af755d36_92914cuda3std6ranges3__45__cpo4swapE)
_ZN39_INTERNAL_e610b1db_4_k_cu_af755d36_92914cuda3std6ranges3__45__cpo4swapE:
	.zero		1
.L_9:


//--------------------- .nv.constant0._ZN7cutlass13device_kernelINS_4gemm6kernel13GemmUniversalIN4cute5tupleIJiiiiEEENS1_10collective13CollectiveMmaINS1_35MainloopSm100TmaUmmaWarpSpecializedILi52ELi2ELi4ENS5_IJNS4_1CILi1EEESB_SB_EEEEENS5_IJNSA_ILi128EEENSA_ILi8EEENSA_ILi16EEEEEENS_10bfloat16_tENS5_IJlSB_lEEESI_SJ_NS4_8TiledMMAINS4_8MMA_AtomIJNS4_20SM100_MMA_F16BF16_SSISI_SI_fLi128ELi8ELNS4_4UMMA5MajorE0ELSO_0ELNSN_7ScaleInE0ELSP_0EEEEEENS4_6LayoutISC_NS5_IJNSA_ILi0EEEST_ST_EEEEENS5_IJNS4_10UnderscoreESW_SW_EEEEENS4_13SM90_TMA_LOADENS4_14ComposedLayoutINS4_7SwizzleILi1ELi4ELi3EEENS4_18smem_ptr_flag_bitsILi16EEENSS_INS5_IJSF_SG_EEENS5_IJSG_SB_EEEEEEEvNS4_8identityESZ_S18_vS19_EENS_8epilogue10collective18CollectiveEpilogueINS1B_23Sm100TmaWarpSpecializedILi2ELi1ELi8ELb1ELb0EEEJSH_NS5_IJNSS_ISE_SB_EENSS_ISF_SB_EEEEESI_SJ_SI_SJ_NS1B_6fusion15FusionCallbacksIS1F_NS1J_17LinearCombinationISI_fSI_fLNS_15FloatRoundStyleE2EEESH_S1I_JEEENS4_5SM1004TMEM4LOAD25SM100_TMEM_LOAD_32dp32b8xESZ_NS10_INS11_ILi0ELi4ELi3EEES14_NSS_INS5_IJSF_SF_EEENS5_IJSF_SB_EEEEEEENS4_39AutoVectorizingCopyWithAssumedAlignmentILi128EEENS4_14SM90_TMA_STOREES1X_S1Z_S1Z_EEEvvEEEEvNT_6ParamsE --------------------------
	.section	.nv.constant0._ZN7cutlass13device_kernelINS_4gemm6kernel13GemmUniversalIN4cute5tupleIJiiiiEEENS1_10collective13CollectiveMmaINS1_35MainloopSm100TmaUmmaWarpSpecializedILi52ELi2ELi4ENS5_IJNS4_1CILi1EEESB_SB_EEEEENS5_IJNSA_ILi128EEENSA_ILi8EEENSA_ILi16EEEEEENS_10bfloat16_tENS5_IJlSB_lEEESI_SJ_NS4_8TiledMMAINS4_8MMA_AtomIJNS4_20SM100_MMA_F16BF16_SSISI_SI_fLi128ELi8ELNS4_4UMMA5MajorE0ELSO_0ELNSN_7ScaleInE0ELSP_0EEEEEENS4_6LayoutISC_NS5_IJNSA_ILi0EEEST_ST_EEEEENS5_IJNS4_10UnderscoreESW_SW_EEEEENS4_13SM90_TMA_LOADENS4_14ComposedLayoutINS4_7SwizzleILi1ELi4ELi3EEENS4_18smem_ptr_flag_bitsILi16EEENSS_INS5_IJSF_SG_EEENS5_IJSG_SB_EEEEEEEvNS4_8identityESZ_S18_vS19_EENS_8epilogue10collective18CollectiveEpilogueINS1B_23Sm100TmaWarpSpecializedILi2ELi1ELi8ELb1ELb0EEEJSH_NS5_IJNSS_ISE_SB_EENSS_ISF_SB_EEEEESI_SJ_SI_SJ_NS1B_6fusion15FusionCallbacksIS1F_NS1J_17LinearCombinationISI_fSI_fLNS_15FloatRoundStyleE2EEESH_S1I_JEEENS4_5SM1004TMEM4LOAD25SM100_TMEM_LOAD_32dp32b8xESZ_NS10_INS11_ILi0ELi4ELi3EEES14_NSS_INS5_IJSF_SF_EEENS5_IJSF_SB_EEEEEEENS4_39AutoVectorizingCopyWithAssumedAlignmentILi128EEENS4_14SM90_TMA_STOREES1X_S1Z_S1Z_EEEvvEEEEvNT_6ParamsE,"a",@progbits
	.sectionflags	@""
	.align	4
.nv.constant0._ZN7cutlass13device_kernelINS_4gemm6kernel13GemmUniversalIN4cute5tupleIJiiiiEEENS1_10collective13CollectiveMmaINS1_35MainloopSm100TmaUmmaWarpSpecializedILi52ELi2ELi4ENS5_IJNS4_1CILi1EEESB_SB_EEEEENS5_IJNSA_ILi128EEENSA_ILi8EEENSA_ILi16EEEEEENS_10bfloat16_tENS5_IJlSB_lEEESI_SJ_NS4_8TiledMMAINS4_8MMA_AtomIJNS4_20SM100_MMA_F16BF16_SSISI_SI_fLi128ELi8ELNS4_4UMMA5MajorE0ELSO_0ELNSN_7ScaleInE0ELSP_0EEEEEENS4_6LayoutISC_NS5_IJNSA_ILi0EEEST_ST_EEEEENS5_IJNS4_10UnderscoreESW_SW_EEEEENS4_13SM90_TMA_LOADENS4_14ComposedLayoutINS4_7SwizzleILi1ELi4ELi3EEENS4_18smem_ptr_flag_bitsILi16EEENSS_INS5_IJSF_SG_EEENS5_IJSG_SB_EEEEEEEvNS4_8identityESZ_S18_vS19_EENS_8epilogue10collective18CollectiveEpilogueINS1B_23Sm100TmaWarpSpecializedILi2ELi1ELi8ELb1ELb0EEEJSH_NS5_IJNSS_ISE_SB_EENSS_ISF_SB_EEEEESI_SJ_SI_SJ_NS1B_6fusion15FusionCallbacksIS1F_NS1J_17LinearCombinationISI_fSI_fLNS_15FloatRoundStyleE2EEESH_S1I_JEEENS4_5SM1004TMEM4LOAD25SM100_TMEM_LOAD_32dp32b8xESZ_NS10_INS11_ILi0ELi4ELi3EEES14_NSS_INS5_IJSF_SF_EEENS5_IJSF_SB_EEEEEEENS4_39AutoVectorizingCopyWithAssumedAlignmentILi128EEENS4_14SM90_TMA_STOREES1X_S1Z_S1Z_EEEvvEEEEvNT_6ParamsE:
	.zero		2944


//--------------------- SYMBOLS --------------------------

	.type		.nv.reservedSmem.offset0,@object
	.size		.nv.reservedSmem.offset0,0x4
	.type		.nv.reservedSmem.cap,@object
	.size		.nv.reservedSmem.cap,0x4
	.type		__assertfail,@function
